	.target	sm_90a

	.elftype	@"ET_EXEC"


//--------------------- .note.nv.tkinfo           --------------------------
	.section	.note.nv.tkinfo,"",@"SHT_NOTE"
	.sectionflags	@"SHF_NOTE_NV_TKINFO"
	.tkinfo
        /*0018*/ 	.word	0x00000002
        /*0030*/ 	.string	""
        /*0030*/ 	.string	"ptxas"
        /*0030*/ 	.string	"Cuda compilation tools, release 13.0, V13.0.88"
        /*0030*/ 	.string	"Build cuda_13.0.r13.0/compiler.36424714_0"
        /*0030*/ 	.string	"-arch sm_90a -m 64 "



//--------------------- .note.nv.cuinfo           --------------------------
	.section	.note.nv.cuinfo,"",@"SHT_NOTE"
	.sectionflags	@"SHF_NOTE_NV_CUINFO"
        /*0018*/ 	.short	0x0002
        /*001a*/ 	.short	0x005a
        /*001c*/ 	.short	0x0082
	.zero		2


//--------------------- .nv.info                  --------------------------
	.section	.nv.info,"",@"SHT_CUDA_INFO"
	.align	4


	//----- nvinfo : EIATTR_REGCOUNT
	.align		4
        /*0000*/ 	.byte	0x04, 0x2f
        /*0002*/ 	.short	(.L_15 - .L_14)
	.align		4
.L_14:
        /*0004*/ 	.word	index@(_ZN7cutlass13device_kernelINS_4gemm6kernel13GemmUniversalIN4cute5tupleIJiiiiEEENS1_10collective13CollectiveMmaINS1_34MainloopSm90TmaGmmaWarpSpecializedILi4ENS5_IJNS4_1CILi1EEESB_SB_EEENS1_35KernelTmaWarpSpecializedCooperativeEEENS5_IJNSA_ILi256EEENSA_ILi64EEESG_EEENS_6half_tENS5_IJlSB_lEEESI_SJ_NS4_8TiledMMAINS4_8MMA_AtomIJNS4_4SM904GMMA25MMA_64x64x16_F32F16F16_SSILNSN_5MajorE0ELSP_0ELNSN_7ScaleInE1ELSQ_1EEEEEENS4_6LayoutINS5_IJNSA_ILi2EEESB_SB_EEENS5_IJSB_NSA_ILi0EEESW_EEEEENS5_IJNS4_10UnderscoreESZ_SZ_EEEEENS4_13SM90_TMA_LOADENS4_14ComposedLayoutINS4_7SwizzleILi3ELi4ELi3EEENS4_18smem_ptr_flag_bitsILi16EEENST_INS5_IJNSA_ILi8EEESG_EEENS5_IJSG_SB_EEEEEEEvNS4_8identityES12_S1C_vS1D_EENS_8epilogue10collective6detail29Sm90TmaWarpSpecializedAdapterINS1G_15DefaultEpilogueISI_SJ_SJ_NS1F_6thread17LinearCombinationISI_Li1EffLNS1K_9ScaleType4KindE0ELNS_15FloatRoundStyleE2ESI_EENS1_15EpilogueDefaultEEEEEvvEEEEvNT_6ParamsE)
        /*0008*/ 	.word	0x000000a8


	//----- nvinfo : EIATTR_FRAME_SIZE
	.align		4
.L_15:
        /*000c*/ 	.byte	0x04, 0x11
        /*000e*/ 	.short	(.L_17 - .L_16)
	.align		4
.L_16:
        /*0010*/ 	.word	index@(_ZN7cutlass13device_kernelINS_4gemm6kernel13GemmUniversalIN4cute5tupleIJiiiiEEENS1_10collective13CollectiveMmaINS1_34MainloopSm90TmaGmmaWarpSpecializedILi4ENS5_IJNS4_1CILi1EEESB_SB_EEENS1_35KernelTmaWarpSpecializedCooperativeEEENS5_IJNSA_ILi256EEENSA_ILi64EEESG_EEENS_6half_tENS5_IJlSB_lEEESI_SJ_NS4_8TiledMMAINS4_8MMA_AtomIJNS4_4SM904GMMA25MMA_64x64x16_F32F16F16_SSILNSN_5MajorE0ELSP_0ELNSN_7ScaleInE1ELSQ_1EEEEEENS4_6LayoutINS5_IJNSA_ILi2EEESB_SB_EEENS5_IJSB_NSA_ILi0EEESW_EEEEENS5_IJNS4_10UnderscoreESZ_SZ_EEEEENS4_13SM90_TMA_LOADENS4_14ComposedLayoutINS4_7SwizzleILi3ELi4ELi3EEENS4_18smem_ptr_flag_bitsILi16EEENST_INS5_IJNSA_ILi8EEESG_EEENS5_IJSG_SB_EEEEEEEvNS4_8identityES12_S1C_vS1D_EENS_8epilogue10collective6detail29Sm90TmaWarpSpecializedAdapterINS1G_15DefaultEpilogueISI_SJ_SJ_NS1F_6thread17LinearCombinationISI_Li1EffLNS1K_9ScaleType4KindE0ELNS_15FloatRoundStyleE2ESI_EENS1_15EpilogueDefaultEEEEEvvEEEEvNT_6ParamsE)
        /*0014*/ 	.word	0x00000000


	//----- nvinfo : EIATTR_MIN_STACK_SIZE
	.align		4
.L_17:
        /*0018*/ 	.byte	0x04, 0x12
        /*001a*/ 	.short	(.L_19 - .L_18)
	.align		4
.L_18:
        /*001c*/ 	.word	index@(_ZN7cutlass13device_kernelINS_4gemm6kernel13GemmUniversalIN4cute5tupleIJiiiiEEENS1_10collective13CollectiveMmaINS1_34MainloopSm90TmaGmmaWarpSpecializedILi4ENS5_IJNS4_1CILi1EEESB_SB_EEENS1_35KernelTmaWarpSpecializedCooperativeEEENS5_IJNSA_ILi256EEENSA_ILi64EEESG_EEENS_6half_tENS5_IJlSB_lEEESI_SJ_NS4_8TiledMMAINS4_8MMA_AtomIJNS4_4SM904GMMA25MMA_64x64x16_F32F16F16_SSILNSN_5MajorE0ELSP_0ELNSN_7ScaleInE1ELSQ_1EEEEEENS4_6LayoutINS5_IJNSA_ILi2EEESB_SB_EEENS5_IJSB_NSA_ILi0EEESW_EEEEENS5_IJNS4_10UnderscoreESZ_SZ_EEEEENS4_13SM90_TMA_LOADENS4_14ComposedLayoutINS4_7SwizzleILi3ELi4ELi3EEENS4_18smem_ptr_flag_bitsILi16EEENST_INS5_IJNSA_ILi8EEESG_EEENS5_IJSG_SB_EEEEEEEvNS4_8identityES12_S1C_vS1D_EENS_8epilogue10collective6detail29Sm90TmaWarpSpecializedAdapterINS1G_15DefaultEpilogueISI_SJ_SJ_NS1F_6thread17LinearCombinationISI_Li1EffLNS1K_9ScaleType4KindE0ELNS_15FloatRoundStyleE2ESI_EENS1_15EpilogueDefaultEEEEEvvEEEEvNT_6ParamsE)
        /*0020*/ 	.word	0x00000000
.L_19:


//--------------------- .nv.compat                --------------------------
	.section	.nv.compat,"",@"SHT_CUDA_COMPAT_INFO"
	.align	4
        /*0000*/ 	.byte	0x02, 0x09, 0x01, 0x00, 0x02, 0x02, 0x04, 0x00, 0x02, 0x05, 0x05, 0x00, 0x03, 0x07, 0x01, 0x01
        /*0010*/ 	.byte	0x02, 0x03, 0x01, 0x00, 0x02, 0x06, 0x01, 0x00, 0x04, 0x0b, 0x08, 0x00, 0x00, 0x00, 0x00, 0x00
        /*0020*/ 	.byte	0x00, 0x00, 0x00, 0x00


//--------------------- .nv.info._ZN7cutlass13device_kernelINS_4gemm6kernel13GemmUniversalIN4cute5tupleIJiiiiEEENS1_10collective13CollectiveMmaINS1_34MainloopSm90TmaGmmaWarpSpecializedILi4ENS5_IJNS4_1CILi1EEESB_SB_EEENS1_35KernelTmaWarpSpecializedCooperativeEEENS5_IJNSA_ILi256EEENSA_ILi64EEESG_EEENS_6half_tENS5_IJlSB_lEEESI_SJ_NS4_8TiledMMAINS4_8MMA_AtomIJNS4_4SM904GMMA25MMA_64x64x16_F32F16F16_SSILNSN_5MajorE0ELSP_0ELNSN_7ScaleInE1ELSQ_1EEEEEENS4_6LayoutINS5_IJNSA_ILi2EEESB_SB_EEENS5_IJSB_NSA_ILi0EEESW_EEEEENS5_IJNS4_10UnderscoreESZ_SZ_EEEEENS4_13SM90_TMA_LOADENS4_14ComposedLayoutINS4_7SwizzleILi3ELi4ELi3EEENS4_18smem_ptr_flag_bitsILi16EEENST_INS5_IJNSA_ILi8EEESG_EEENS5_IJSG_SB_EEEEEEEvNS4_8identityES12_S1C_vS1D_EENS_8epilogue10collective6detail29Sm90TmaWarpSpecializedAdapterINS1G_15DefaultEpilogueISI_SJ_SJ_NS1F_6thread17LinearCombinationISI_Li1EffLNS1K_9ScaleType4KindE0ELNS_15FloatRoundStyleE2ESI_EENS1_15EpilogueDefaultEEEEEvvEEEEvNT_6ParamsE --------------------------
	.section	.nv.info._ZN7cutlass13device_kernelINS_4gemm6kernel13GemmUniversalIN4cute5tupleIJiiiiEEENS1_10collective13CollectiveMmaINS1_34MainloopSm90TmaGmmaWarpSpecializedILi4ENS5_IJNS4_1CILi1EEESB_SB_EEENS1_35KernelTmaWarpSpecializedCooperativeEEENS5_IJNSA_ILi256EEENSA_ILi64EEESG_EEENS_6half_tENS5_IJlSB_lEEESI_SJ_NS4_8TiledMMAINS4_8MMA_AtomIJNS4_4SM904GMMA25MMA_64x64x16_F32F16F16_SSILNSN_5MajorE0ELSP_0ELNSN_7ScaleInE1ELSQ_1EEEEEENS4_6LayoutINS5_IJNSA_ILi2EEESB_SB_EEENS5_IJSB_NSA_ILi0EEESW_EEEEENS5_IJNS4_10UnderscoreESZ_SZ_EEEEENS4_13SM90_TMA_LOADENS4_14ComposedLayoutINS4_7SwizzleILi3ELi4ELi3EEENS4_18smem_ptr_flag_bitsILi16EEENST_INS5_IJNSA_ILi8EEESG_EEENS5_IJSG_SB_EEEEEEEvNS4_8identityES12_S1C_vS1D_EENS_8epilogue10collective6detail29Sm90TmaWarpSpecializedAdapterINS1G_15DefaultEpilogueISI_SJ_SJ_NS1F_6thread17LinearCombinationISI_Li1EffLNS1K_9ScaleType4KindE0ELNS_15FloatRoundStyleE2ESI_EENS1_15EpilogueDefaultEEEEEvvEEEEvNT_6ParamsE,"",@"SHT_CUDA_INFO"
	.sectionflags	@""
	.align	4


	//----- nvinfo : EIATTR_CUDA_API_VERSION
	.align		4
        /*0000*/ 	.byte	0x04, 0x37
        /*0002*/ 	.short	(.L_21 - .L_20)
.L_20:
        /*0004*/ 	.word	0x00000082


	//----- nvinfo : EIATTR_KPARAM_INFO
	.align		4
.L_21:
        /*0008*/ 	.byte	0x04, 0x17
        /*000a*/ 	.short	(.L_23 - .L_22)
.L_22:
        /*000c*/ 	.word	0x00000000
        /*0010*/ 	.short	0x0000
        /*0012*/ 	.short	0x0070
        /*0014*/ 	.byte	0x00, 0xf0, 0x01, 0x10


	//----- nvinfo : EIATTR_SPARSE_MMA_MASK
	.align		4
.L_23:
        /*0018*/ 	.byte	0x03, 0x50
        /*001a*/ 	.short	0x0000


	//----- nvinfo : EIATTR_MAXREG_COUNT
	.align		4
        /*001c*/ 	.byte	0x03, 0x1b
        /*001e*/ 	.short	0x00a8


	//----- nvinfo : EIATTR_NUM_BARRIERS
	.align		4
        /*0020*/ 	.byte	0x02, 0x4c
        /*0022*/ 	.byte	0x01
	.zero		1


	//----- nvinfo : EIATTR_EXTERNS
	.align		4
        /*0024*/ 	.byte	0x04, 0x0f
        /*0026*/ 	.short	(.L_25 - .L_24)


	//   ....[0]....
	.align		4
.L_24:
        /*0028*/ 	.word	index@(__assertfail)


	//----- nvinfo : EIATTR_MERCURY_ISA_VERSION
	.align		4
.L_25:
        /*002c*/ 	.byte	0x03, 0x5f
        /*002e*/ 	.short	0x0101


	//----- nvinfo : EIATTR_INT_WARP_WIDE_INSTR_OFFSETS
	.align		4
        /*0030*/ 	.byte	0x04, 0x31
        /*0032*/ 	.short	(.L_27 - .L_26)


	//   ....[0]....
.L_26:
        /*0034*/ 	.word	0x00000380


	//   ....[1]....
        /*0038*/ 	.word	0x00000390


	//   ....[2]....
        /*003c*/ 	.word	0x000004d0


	//----- nvinfo : EIATTR_COOP_GROUP_MASK_REGIDS
	.align		4
.L_27:
        /*0040*/ 	.byte	0x04, 0x29
        /*0042*/ 	.short	(.L_29 - .L_28)


	//   ....[0]....
.L_28:
        /*0044*/ 	.word	0xffffffff


	//   ....[1]....
        /*0048*/ 	.word	0xffffffff


	//   ....[2]....
        /*004c*/ 	.word	0xffffffff


	//   ....[3]....
        /*0050*/ 	.word	0xffffffff


	//   ....[4]....
        /*0054*/ 	.word	0xffffffff


	//----- nvinfo : EIATTR_COOP_GROUP_INSTR_OFFSETS
	.align		4
.L_29:
        /*0058*/ 	.byte	0x04, 0x28
        /*005a*/ 	.short	(.L_31 - .L_30)


	//   ....[0]....
.L_30:
        /*005c*/ 	.word	0x00000060


	//   ....[1]....
        /*0060*/ 	.word	0x00000070


	//   ....[2]....
        /*0064*/ 	.word	0x00000130


	//   ....[3]....
        /*0068*/ 	.word	0x000002c0


	//   ....[4]....
        /*006c*/ 	.word	0x00000f80


	//----- nvinfo : EIATTR_REG_RECONFIG
	.align		4
.L_31:
        /*0070*/ 	.byte	0x01, 0x54
	.zero		2


	//----- nvinfo : EIATTR_SYSCALL_OFFSETS
	.align		4
        /*0074*/ 	.byte	0x04, 0x46
        /*0076*/ 	.short	(.L_33 - .L_32)


	//   ....[0]....
.L_32:
        /*0078*/ 	.word	0x00001140


	//----- nvinfo : EIATTR_MBARRIER_INSTR_OFFSETS
	.align		4
.L_33:
        /*007c*/ 	.byte	0x04, 0x39
        /*007e*/ 	.short	(.L_35 - .L_34)


	//   ....[0]....
.L_34:
        /*0080*/ 	.word	0x00000230
        /*0084*/ 	.word	0x000000ff
        /*0088*/ 	.word	0x00000000
        /*008c*/ 	.short	0x0100
        /*008e*/ 	.byte	0x08
	.zero		1


	//   ....[1]....
        /*0090*/ 	.word	0x00000240
        /*0094*/ 	.word	0x000000ff
        /*0098*/ 	.word	0x00000020
        /*009c*/ 	.short	0x0100
        /*009e*/ 	.byte	0x08
	.zero		1


	//   ....[2]....
        /*00a0*/ 	.word	0x00000250
        /*00a4*/ 	.word	0x000000ff
        /*00a8*/ 	.word	0x00000008
        /*00ac*/ 	.short	0x0100
        /*00ae*/ 	.byte	0x08
	.zero		1


	//   ....[3]....
        /*00b0*/ 	.word	0x00000260
        /*00b4*/ 	.word	0x000000ff
        /*00b8*/ 	.word	0x00000028
        /*00bc*/ 	.short	0x0100
        /*00be*/ 	.byte	0x08
	.zero		1


	//   ....[4]....
        /*00c0*/ 	.word	0x00000270
        /*00c4*/ 	.word	0x000000ff
        /*00c8*/ 	.word	0x00000010
        /*00cc*/ 	.short	0x0100
        /*00ce*/ 	.byte	0x08
	.zero		1


	//   ....[5]....
        /*00d0*/ 	.word	0x00000280
        /*00d4*/ 	.word	0x000000ff
        /*00d8*/ 	.word	0x00000030
        /*00dc*/ 	.short	0x0100
        /*00de*/ 	.byte	0x08
	.zero		1


	//   ....[6]....
        /*00e0*/ 	.word	0x00000290
        /*00e4*/ 	.word	0x000000ff
        /*00e8*/ 	.word	0x00000018
        /*00ec*/ 	.short	0x0100
        /*00ee*/ 	.byte	0x08
	.zero		1


	//   ....[7]....
        /*00f0*/ 	.word	0x000002a0
        /*00f4*/ 	.word	0x000000ff
        /*00f8*/ 	.word	0x00000038
        /*00fc*/ 	.short	0x0100
        /*00fe*/ 	.byte	0x08
	.zero		1


	//   ....[8]....
        /*0100*/ 	.word	0x00000540
        /*0104*/ 	.word	0x000000ff
        /*0108*/ 	.word	0x00000050
        /*010c*/ 	.short	0x0100
        /*010e*/ 	.byte	0x06
	.zero		1


	//   ....[9]....
        /*0110*/ 	.word	0x000005a0
        /*0114*/ 	.word	0x000000ff
        /*0118*/ 	.word	0x00000058
        /*011c*/ 	.short	0x0100
        /*011e*/ 	.byte	0x06
	.zero		1


	//   ....[10]....
        /*0120*/ 	.word	0x000011c0
        /*0124*/ 	.word	0x00000003
        /*0128*/ 	.word	0x00000000
        /*012c*/ 	.short	0x010a
        /*012e*/ 	.byte	0x3f
	.zero		1


	//   ....[11]....
        /*0130*/ 	.word	0x00001200
        /*0134*/ 	.word	0x00000003
        /*0138*/ 	.word	0x00000000
        /*013c*/ 	.short	0x010a
        /*013e*/ 	.byte	0x3f
	.zero		1


	//   ....[12]....
        /*0140*/ 	.word	0x00001720
        /*0144*/ 	.word	0x000000ff
        /*0148*/ 	.word	0x00000000
        /*014c*/ 	.short	0x010a
        /*014e*/ 	.byte	0x08
	.zero		1


	//   ....[13]....
        /*0150*/ 	.word	0x00001760
        /*0154*/ 	.word	0x000000ff
        /*0158*/ 	.word	0x00000000
        /*015c*/ 	.short	0x010a
        /*015e*/ 	.byte	0x08
	.zero		1


	//   ....[14]....
        /*0160*/ 	.word	0x00001b40
        /*0164*/ 	.word	0x000000ff
        /*0168*/ 	.word	0x00000000
        /*016c*/ 	.short	0x0101
        /*016e*/ 	.byte	0x08
	.zero		1


	//   ....[15]....
        /*0170*/ 	.word	0x00001d20
        /*0174*/ 	.word	0x000000ff
        /*0178*/ 	.word	0x00000000
        /*017c*/ 	.short	0x0101
        /*017e*/ 	.byte	0x04
	.zero		1


	//   ....[16]....
        /*0180*/ 	.word	0x00007e20
        /*0184*/ 	.word	0x0000000c
        /*0188*/ 	.word	0x00000020
        /*018c*/ 	.short	0x010a
        /*018e*/ 	.byte	0x3f
	.zero		1


	//   ....[17]....
        /*0190*/ 	.word	0x000081e0
        /*0194*/ 	.word	0x00000005
        /*0198*/ 	.word	0x00000058
        /*019c*/ 	.short	0x0101
        /*019e*/ 	.byte	0x3f
	.zero		1


	//   ....[18]....
        /*01a0*/ 	.word	0x000088e0
        /*01a4*/ 	.word	0x00000007
        /*01a8*/ 	.word	0x00000000
        /*01ac*/ 	.short	0x010a
        /*01ae*/ 	.byte	0x3f
	.zero		1


	//   ....[19]....
        /*01b0*/ 	.word	0x00008960
        /*01b4*/ 	.word	0x00000006
        /*01b8*/ 	.word	0x00000000
        /*01bc*/ 	.short	0x010a
        /*01be*/ 	.byte	0x3f
	.zero		1


	//   ....[20]....
        /*01c0*/ 	.word	0x000089f0
        /*01c4*/ 	.word	0x00000007
        /*01c8*/ 	.word	0x00000000
        /*01cc*/ 	.short	0x010a
        /*01ce*/ 	.byte	0x3f
	.zero		1


	//   ....[21]....
        /*01d0*/ 	.word	0x00008a80
        /*01d4*/ 	.word	0x00000005
        /*01d8*/ 	.word	0x00000000
        /*01dc*/ 	.short	0x010a
        /*01de*/ 	.byte	0x3f
	.zero		1


	//   ....[22]....
        /*01e0*/ 	.word	0x00008ae0
        /*01e4*/ 	.word	0x00000003
        /*01e8*/ 	.word	0x00000000
        /*01ec*/ 	.short	0x010a
        /*01ee*/ 	.byte	0x3f
	.zero		1


	//   ....[23]....
        /*01f0*/ 	.word	0x00008b40
        /*01f4*/ 	.word	0x00000004
        /*01f8*/ 	.word	0x00000000
        /*01fc*/ 	.short	0x010a
        /*01fe*/ 	.byte	0x3f
	.zero		1


	//   ....[24]....
        /*0200*/ 	.word	0x00008c10
        /*0204*/ 	.word	0x0000000c
        /*0208*/ 	.word	0x00000020
        /*020c*/ 	.short	0x010a
        /*020e*/ 	.byte	0x3f
	.zero		1


	//   ....[25]....
        /*0210*/ 	.word	0x00008ce0
        /*0214*/ 	.word	0x00000007
        /*0218*/ 	.word	0x00000000
        /*021c*/ 	.short	0x010a
        /*021e*/ 	.byte	0x3f
	.zero		1


	//   ....[26]....
        /*0220*/ 	.word	0x00008d30
        /*0224*/ 	.word	0x00000006
        /*0228*/ 	.word	0x00000000
        /*022c*/ 	.short	0x010a
        /*022e*/ 	.byte	0x3f
	.zero		1


	//   ....[27]....
        /*0230*/ 	.word	0x00008d80
        /*0234*/ 	.word	0x00000007
        /*0238*/ 	.word	0x00000000
        /*023c*/ 	.short	0x010a
        /*023e*/ 	.byte	0x3f
	.zero		1


	//----- nvinfo : EIATTR_NUM_MBARRIERS
	.align		4
.L_35:
        /*0240*/ 	.byte	0x03, 0x38
        /*0242*/ 	.short	0x000a


	//----- nvinfo : EIATTR_EXIT_INSTR_OFFSETS
	.align		4
        /*0244*/ 	.byte	0x04, 0x1c
        /*0246*/ 	.short	(.L_37 - .L_36)


	//   ....[0]....
.L_36:
        /*0248*/ 	.word	0x000005f0


	//   ....[1]....
        /*024c*/ 	.word	0x00000eb0


	//   ....[2]....
        /*0250*/ 	.word	0x00007490


	//   ....[3]....
        /*0254*/ 	.word	0x00007ac0


	//   ....[4]....
        /*0258*/ 	.word	0x00008ad0


	//----- nvinfo : EIATTR_MAX_THREADS
	.align		4
.L_37:
        /*025c*/ 	.byte	0x04, 0x05
        /*025e*/ 	.short	(.L_39 - .L_38)
.L_38:
        /*0260*/ 	.word	0x00000180
        /*0264*/ 	.word	0x00000001
        /*0268*/ 	.word	0x00000001


	//----- nvinfo : EIATTR_CRS_STACK_SIZE
	.align		4
.L_39:
        /*026c*/ 	.byte	0x04, 0x1e
        /*026e*/ 	.short	(.L_41 - .L_40)
.L_40:
        /*0270*/ 	.word	0x00000000


	//----- nvinfo : EIATTR_CBANK_PARAM_SIZE
	.align		4
.L_41:
        /*0274*/ 	.byte	0x03, 0x19
        /*0276*/ 	.short	0x0470


	//----- nvinfo : EIATTR_PARAM_CBANK
	.align		4
        /*0278*/ 	.byte	0x04, 0x0a
        /*027a*/ 	.short	(.L_43 - .L_42)
	.align		4
.L_42:
        /*027c*/ 	.word	index@(.nv.constant0._ZN7cutlass13device_kernelINS_4gemm6kernel13GemmUniversalIN4cute5tupleIJiiiiEEENS1_10collective13CollectiveMmaINS1_34MainloopSm90TmaGmmaWarpSpecializedILi4ENS5_IJNS4_1CILi1EEESB_SB_EEENS1_35KernelTmaWarpSpecializedCooperativeEEENS5_IJNSA_ILi256EEENSA_ILi64EEESG_EEENS_6half_tENS5_IJlSB_lEEESI_SJ_NS4_8TiledMMAINS4_8MMA_AtomIJNS4_4SM904GMMA25MMA_64x64x16_F32F16F16_SSILNSN_5MajorE0ELSP_0ELNSN_7ScaleInE1ELSQ_1EEEEEENS4_6LayoutINS5_IJNSA_ILi2EEESB_SB_EEENS5_IJSB_NSA_ILi0EEESW_EEEEENS5_IJNS4_10UnderscoreESZ_SZ_EEEEENS4_13SM90_TMA_LOADENS4_14ComposedLayoutINS4_7SwizzleILi3ELi4ELi3EEENS4_18smem_ptr_flag_bitsILi16EEENST_INS5_IJNSA_ILi8EEESG_EEENS5_IJSG_SB_EEEEEEEvNS4_8identityES12_S1C_vS1D_EENS_8epilogue10collective6detail29Sm90TmaWarpSpecializedAdapterINS1G_15DefaultEpilogueISI_SJ_SJ_NS1F_6thread17LinearCombinationISI_Li1EffLNS1K_9ScaleType4KindE0ELNS_15FloatRoundStyleE2ESI_EENS1_15EpilogueDefaultEEEEEvvEEEEvNT_6ParamsE)
        /*0280*/ 	.short	0x0210
        /*0282*/ 	.short	0x0470


	//----- nvinfo : EIATTR_SW_WAR
	.align		4
.L_43:
        /*0284*/ 	.byte	0x04, 0x36
        /*0286*/ 	.short	(.L_45 - .L_44)
.L_44:
        /*0288*/ 	.word	0x00000008
.L_45:


//--------------------- .nv.callgraph             --------------------------
	.section	.nv.callgraph,"",@"SHT_CUDA_CALLGRAPH"
	.align	4
	.sectionentsize	8
	.align		4
        /*0000*/ 	.word	0x00000000
	.align		4
        /*0004*/ 	.word	0xffffffff
	.align		4
        /*0008*/ 	.word	index@(_ZN7cutlass13device_kernelINS_4gemm6kernel13GemmUniversalIN4cute5tupleIJiiiiEEENS1_10collective13CollectiveMmaINS1_34MainloopSm90TmaGmmaWarpSpecializedILi4ENS5_IJNS4_1CILi1EEESB_SB_EEENS1_35KernelTmaWarpSpecializedCooperativeEEENS5_IJNSA_ILi256EEENSA_ILi64EEESG_EEENS_6half_tENS5_IJlSB_lEEESI_SJ_NS4_8TiledMMAINS4_8MMA_AtomIJNS4_4SM904GMMA25MMA_64x64x16_F32F16F16_SSILNSN_5MajorE0ELSP_0ELNSN_7ScaleInE1ELSQ_1EEEEEENS4_6LayoutINS5_IJNSA_ILi2EEESB_SB_EEENS5_IJSB_NSA_ILi0EEESW_EEEEENS5_IJNS4_10UnderscoreESZ_SZ_EEEEENS4_13SM90_TMA_LOADENS4_14ComposedLayoutINS4_7SwizzleILi3ELi4ELi3EEENS4_18smem_ptr_flag_bitsILi16EEENST_INS5_IJNSA_ILi8EEESG_EEENS5_IJSG_SB_EEEEEEEvNS4_8identityES12_S1C_vS1D_EENS_8epilogue10collective6detail29Sm90TmaWarpSpecializedAdapterINS1G_15DefaultEpilogueISI_SJ_SJ_NS1F_6thread17LinearCombinationISI_Li1EffLNS1K_9ScaleType4KindE0ELNS_15FloatRoundStyleE2ESI_EENS1_15EpilogueDefaultEEEEEvvEEEEvNT_6ParamsE)
	.align		4
        /*000c*/ 	.word	index@(__assertfail)
	.align		4
        /*0010*/ 	.word	0x00000000
	.align		4
        /*0014*/ 	.word	0xfffffffe
	.align		4
        /*0018*/ 	.word	0x00000000
	.align		4
        /*001c*/ 	.word	0xfffffffd
	.align		4
        /*0020*/ 	.word	0x00000000
	.align		4
        /*0024*/ 	.word	0xfffffffc


//--------------------- .nv.constant4             --------------------------
	.section	.nv.constant4,"a",@progbits
	.align	8
	.align		8
.nv.constant4:
        /*0000*/ 	.dword	__assertfail
	.align		8
        /*0008*/ 	.dword	__unnamed_1
	.align		8
        /*0010*/ 	.dword	_ZN40_INTERNAL_6a0d02c6_4_k_cu_2830a9bb_243704cuda3std3__45__cpo5beginE
	.align		8
        /*0018*/ 	.dword	_ZN40_INTERNAL_6a0d02c6_4_k_cu_2830a9bb_243704cuda3std3__45__cpo3endE
	.align		8
        /*0020*/ 	.dword	_ZN40_INTERNAL_6a0d02c6_4_k_cu_2830a9bb_243704cuda3std3__45__cpo6cbeginE
	.align		8
        /*0028*/ 	.dword	_ZN40_INTERNAL_6a0d02c6_4_k_cu_2830a9bb_243704cuda3std3__45__cpo4cendE
	.align		8
        /*0030*/ 	.dword	_ZN40_INTERNAL_6a0d02c6_4_k_cu_2830a9bb_243704cuda3std3__442_GLOBAL__N__6a0d02c6_4_k_cu_2830a9bb_243706ignoreE
	.align		8
        /*0038*/ 	.dword	_ZN40_INTERNAL_6a0d02c6_4_k_cu_2830a9bb_243704cuda3std3__419piecewise_constructE
	.align		8
        /*0040*/ 	.dword	_ZN40_INTERNAL_6a0d02c6_4_k_cu_2830a9bb_243704cuda3std3__48in_placeE
	.align		8
        /*0048*/ 	.dword	_ZN40_INTERNAL_6a0d02c6_4_k_cu_2830a9bb_243704cuda3std6ranges3__45__cpo4swapE
	.align		8
        /*0050*/ 	.dword	_ZN40_INTERNAL_6a0d02c6_4_k_cu_2830a9bb_243704cuda3std6ranges3__45__cpo9iter_moveE
	.align		8
        /*0058*/ 	.dword	_ZN40_INTERNAL_6a0d02c6_4_k_cu_2830a9bb_243704cute7productE
	.align		8
        /*0060*/ 	.dword	_ZN40_INTERNAL_6a0d02c6_4_k_cu_2830a9bb_243704cute1_E
	.align		8
        /*0068*/ 	.dword	$str$22
	.align		8
        /*0070*/ 	.dword	$str$23


//--------------------- .text._ZN7cutlass13device_kernelINS_4gemm6kernel13GemmUniversalIN4cute5tupleIJiiiiEEENS1_10collective13CollectiveMmaINS1_34MainloopSm90TmaGmmaWarpSpecializedILi4ENS5_IJNS4_1CILi1EEESB_SB_EEENS1_35KernelTmaWarpSpecializedCooperativeEEENS5_IJNSA_ILi256EEENSA_ILi64EEESG_EEENS_6half_tENS5_IJlSB_lEEESI_SJ_NS4_8TiledMMAINS4_8MMA_AtomIJNS4_4SM904GMMA25MMA_64x64x16_F32F16F16_SSILNSN_5MajorE0ELSP_0ELNSN_7ScaleInE1ELSQ_1EEEEEENS4_6LayoutINS5_IJNSA_ILi2EEESB_SB_EEENS5_IJSB_NSA_ILi0EEESW_EEEEENS5_IJNS4_10UnderscoreESZ_SZ_EEEEENS4_13SM90_TMA_LOADENS4_14ComposedLayoutINS4_7SwizzleILi3ELi4ELi3EEENS4_18smem_ptr_flag_bitsILi16EEENST_INS5_IJNSA_ILi8EEESG_EEENS5_IJSG_SB_EEEEEEEvNS4_8identityES12_S1C_vS1D_EENS_8epilogue10collective6detail29Sm90TmaWarpSpecializedAdapterINS1G_15DefaultEpilogueISI_SJ_SJ_NS1F_6thread17LinearCombinationISI_Li1EffLNS1K_9ScaleType4KindE0ELNS_15FloatRoundStyleE2ESI_EENS1_15EpilogueDefaultEEEEEvvEEEEvNT_6ParamsE --------------------------
	.section	.text._ZN7cutlass13device_kernelINS_4gemm6kernel13GemmUniversalIN4cute5tupleIJiiiiEEENS1_10collective13CollectiveMmaINS1_34MainloopSm90TmaGmmaWarpSpecializedILi4ENS5_IJNS4_1CILi1EEESB_SB_EEENS1_35KernelTmaWarpSpecializedCooperativeEEENS5_IJNSA_ILi256EEENSA_ILi64EEESG_EEENS_6half_tENS5_IJlSB_lEEESI_SJ_NS4_8TiledMMAINS4_8MMA_AtomIJNS4_4SM904GMMA25MMA_64x64x16_F32F16F16_SSILNSN_5MajorE0ELSP_0ELNSN_7ScaleInE1ELSQ_1EEEEEENS4_6LayoutINS5_IJNSA_ILi2EEESB_SB_EEENS5_IJSB_NSA_ILi0EEESW_EEEEENS5_IJNS4_10UnderscoreESZ_SZ_EEEEENS4_13SM90_TMA_LOADENS4_14ComposedLayoutINS4_7SwizzleILi3ELi4ELi3EEENS4_18smem_ptr_flag_bitsILi16EEENST_INS5_IJNSA_ILi8EEESG_EEENS5_IJSG_SB_EEEEEEEvNS4_8identityES12_S1C_vS1D_EENS_8epilogue10collective6detail29Sm90TmaWarpSpecializedAdapterINS1G_15DefaultEpilogueISI_SJ_SJ_NS1F_6thread17LinearCombinationISI_Li1EffLNS1K_9ScaleType4KindE0ELNS_15FloatRoundStyleE2ESI_EENS1_15EpilogueDefaultEEEEEvvEEEEvNT_6ParamsE,"ax",@progbits
	.align	128
.text._ZN7cutlass13device_kernelINS_4gemm6kernel13GemmUniversalIN4cute5tupleIJiiiiEEENS1_10collective13CollectiveMmaINS1_34MainloopSm90TmaGmmaWarpSpecializedILi4ENS5_IJNS4_1CILi1EEESB_SB_EEENS1_35KernelTmaWarpSpecializedCooperativeEEENS5_IJNSA_ILi256EEENSA_ILi64EEESG_EEENS_6half_tENS5_IJlSB_lEEESI_SJ_NS4_8TiledMMAINS4_8MMA_AtomIJNS4_4SM904GMMA25MMA_64x64x16_F32F16F16_SSILNSN_5MajorE0ELSP_0ELNSN_7ScaleInE1ELSQ_1EEEEEENS4_6LayoutINS5_IJNSA_ILi2EEESB_SB_EEENS5_IJSB_NSA_ILi0EEESW_EEEEENS5_IJNS4_10UnderscoreESZ_SZ_EEEEENS4_13SM90_TMA_LOADENS4_14ComposedLayoutINS4_7SwizzleILi3ELi4ELi3EEENS4_18smem_ptr_flag_bitsILi16EEENST_INS5_IJNSA_ILi8EEESG_EEENS5_IJSG_SB_EEEEEEEvNS4_8identityES12_S1C_vS1D_EENS_8epilogue10collective6detail29Sm90TmaWarpSpecializedAdapterINS1G_15DefaultEpilogueISI_SJ_SJ_NS1F_6thread17LinearCombinationISI_Li1EffLNS1K_9ScaleType4KindE0ELNS_15FloatRoundStyleE2ESI_EENS1_15EpilogueDefaultEEEEEvvEEEEvNT_6ParamsE:
        .type           _ZN7cutlass13device_kernelINS_4gemm6kernel13GemmUniversalIN4cute5tupleIJiiiiEEENS1_10collective13CollectiveMmaINS1_34MainloopSm90TmaGmmaWarpSpecializedILi4ENS5_IJNS4_1CILi1EEESB_SB_EEENS1_35KernelTmaWarpSpecializedCooperativeEEENS5_IJNSA_ILi256EEENSA_ILi64EEESG_EEENS_6half_tENS5_IJlSB_lEEESI_SJ_NS4_8TiledMMAINS4_8MMA_AtomIJNS4_4SM904GMMA25MMA_64x64x16_F32F16F16_SSILNSN_5MajorE0ELSP_0ELNSN_7ScaleInE1ELSQ_1EEEEEENS4_6LayoutINS5_IJNSA_ILi2EEESB_SB_EEENS5_IJSB_NSA_ILi0EEESW_EEEEENS5_IJNS4_10UnderscoreESZ_SZ_EEEEENS4_13SM90_TMA_LOADENS4_14ComposedLayoutINS4_7SwizzleILi3ELi4ELi3EEENS4_18smem_ptr_flag_bitsILi16EEENST_INS5_IJNSA_ILi8EEESG_EEENS5_IJSG_SB_EEEEEEEvNS4_8identityES12_S1C_vS1D_EENS_8epilogue10collective6detail29Sm90TmaWarpSpecializedAdapterINS1G_15DefaultEpilogueISI_SJ_SJ_NS1F_6thread17LinearCombinationISI_Li1EffLNS1K_9ScaleType4KindE0ELNS_15FloatRoundStyleE2ESI_EENS1_15EpilogueDefaultEEEEEvvEEEEvNT_6ParamsE,@function
        .size           _ZN7cutlass13device_kernelINS_4gemm6kernel13GemmUniversalIN4cute5tupleIJiiiiEEENS1_10collective13CollectiveMmaINS1_34MainloopSm90TmaGmmaWarpSpecializedILi4ENS5_IJNS4_1CILi1EEESB_SB_EEENS1_35KernelTmaWarpSpecializedCooperativeEEENS5_IJNSA_ILi256EEENSA_ILi64EEESG_EEENS_6half_tENS5_IJlSB_lEEESI_SJ_NS4_8TiledMMAINS4_8MMA_AtomIJNS4_4SM904GMMA25MMA_64x64x16_F32F16F16_SSILNSN_5MajorE0ELSP_0ELNSN_7ScaleInE1ELSQ_1EEEEEENS4_6LayoutINS5_IJNSA_ILi2EEESB_SB_EEENS5_IJSB_NSA_ILi0EEESW_EEEEENS5_IJNS4_10UnderscoreESZ_SZ_EEEEENS4_13SM90_TMA_LOADENS4_14ComposedLayoutINS4_7SwizzleILi3ELi4ELi3EEENS4_18smem_ptr_flag_bitsILi16EEENST_INS5_IJNSA_ILi8EEESG_EEENS5_IJSG_SB_EEEEEEEvNS4_8identityES12_S1C_vS1D_EENS_8epilogue10collective6detail29Sm90TmaWarpSpecializedAdapterINS1G_15DefaultEpilogueISI_SJ_SJ_NS1F_6thread17LinearCombinationISI_Li1EffLNS1K_9ScaleType4KindE0ELNS_15FloatRoundStyleE2ESI_EENS1_15EpilogueDefaultEEEEEvvEEEEvNT_6ParamsE,(.L_x_192 - _ZN7cutlass13device_kernelINS_4gemm6kernel13GemmUniversalIN4cute5tupleIJiiiiEEENS1_10collective13CollectiveMmaINS1_34MainloopSm90TmaGmmaWarpSpecializedILi4ENS5_IJNS4_1CILi1EEESB_SB_EEENS1_35KernelTmaWarpSpecializedCooperativeEEENS5_IJNSA_ILi256EEENSA_ILi64EEESG_EEENS_6half_tENS5_IJlSB_lEEESI_SJ_NS4_8TiledMMAINS4_8MMA_AtomIJNS4_4SM904GMMA25MMA_64x64x16_F32F16F16_SSILNSN_5MajorE0ELSP_0ELNSN_7ScaleInE1ELSQ_1EEEEEENS4_6LayoutINS5_IJNSA_ILi2EEESB_SB_EEENS5_IJSB_NSA_ILi0EEESW_EEEEENS5_IJNS4_10UnderscoreESZ_SZ_EEEEENS4_13SM90_TMA_LOADENS4_14ComposedLayoutINS4_7SwizzleILi3ELi4ELi3EEENS4_18smem_ptr_flag_bitsILi16EEENST_INS5_IJNSA_ILi8EEESG_EEENS5_IJSG_SB_EEEEEEEvNS4_8identityES12_S1C_vS1D_EENS_8epilogue10collective6detail29Sm90TmaWarpSpecializedAdapterINS1G_15DefaultEpilogueISI_SJ_SJ_NS1F_6thread17LinearCombinationISI_Li1EffLNS1K_9ScaleType4KindE0ELNS_15FloatRoundStyleE2ESI_EENS1_15EpilogueDefaultEEEEEvvEEEEvNT_6ParamsE)
        .other          _ZN7cutlass13device_kernelINS_4gemm6kernel13GemmUniversalIN4cute5tupleIJiiiiEEENS1_10collective13CollectiveMmaINS1_34MainloopSm90TmaGmmaWarpSpecializedILi4ENS5_IJNS4_1CILi1EEESB_SB_EEENS1_35KernelTmaWarpSpecializedCooperativeEEENS5_IJNSA_ILi256EEENSA_ILi64EEESG_EEENS_6half_tENS5_IJlSB_lEEESI_SJ_NS4_8TiledMMAINS4_8MMA_AtomIJNS4_4SM904GMMA25MMA_64x64x16_F32F16F16_SSILNSN_5MajorE0ELSP_0ELNSN_7ScaleInE1ELSQ_1EEEEEENS4_6LayoutINS5_IJNSA_ILi2EEESB_SB_EEENS5_IJSB_NSA_ILi0EEESW_EEEEENS5_IJNS4_10UnderscoreESZ_SZ_EEEEENS4_13SM90_TMA_LOADENS4_14ComposedLayoutINS4_7SwizzleILi3ELi4ELi3EEENS4_18smem_ptr_flag_bitsILi16EEENST_INS5_IJNSA_ILi8EEESG_EEENS5_IJSG_SB_EEEEEEEvNS4_8identityES12_S1C_vS1D_EENS_8epilogue10collective6detail29Sm90TmaWarpSpecializedAdapterINS1G_15DefaultEpilogueISI_SJ_SJ_NS1F_6thread17LinearCombinationISI_Li1EffLNS1K_9ScaleType4KindE0ELNS_15FloatRoundStyleE2ESI_EENS1_15EpilogueDefaultEEEEEvvEEEEvNT_6ParamsE,@"STO_CUDA_ENTRY STV_DEFAULT"
_ZN7cutlass13device_kernelINS_4gemm6kernel13GemmUniversalIN4cute5tupleIJiiiiEEENS1_10collective13CollectiveMmaINS1_34MainloopSm90TmaGmmaWarpSpecializedILi4ENS5_IJNS4_1CILi1EEESB_SB_EEENS1_35KernelTmaWarpSpecializedCooperativeEEENS5_IJNSA_ILi256EEENSA_ILi64EEESG_EEENS_6half_tENS5_IJlSB_lEEESI_SJ_NS4_8TiledMMAINS4_8MMA_AtomIJNS4_4SM904GMMA25MMA_64x64x16_F32F16F16_SSILNSN_5MajorE0ELSP_0ELNSN_7ScaleInE1ELSQ_1EEEEEENS4_6LayoutINS5_IJNSA_ILi2EEESB_SB_EEENS5_IJSB_NSA_ILi0EEESW_EEEEENS5_IJNS4_10UnderscoreESZ_SZ_EEEEENS4_13SM90_TMA_LOADENS4_14ComposedLayoutINS4_7SwizzleILi3ELi4ELi3EEENS4_18smem_ptr_flag_bitsILi16EEENST_INS5_IJNSA_ILi8EEESG_EEENS5_IJSG_SB_EEEEEEEvNS4_8identityES12_S1C_vS1D_EENS_8epilogue10collective6detail29Sm90TmaWarpSpecializedAdapterINS1G_15DefaultEpilogueISI_SJ_SJ_NS1F_6thread17LinearCombinationISI_Li1EffLNS1K_9ScaleType4KindE0ELNS_15FloatRoundStyleE2ESI_EENS1_15EpilogueDefaultEEEEEvvEEEEvNT_6ParamsE:
[----:B------:R-:W0:Y:S01]  /*0000*/  LDC R1, c[0x0][0x28] ;  /* 0x00000a00ff017b82 */ /* 0x000e220000000800 */
[----:B------:R-:W1:Y:S01]  /*0010*/  S2R R18, SR_TID.X ;  /* 0x0000000000127919 */ /* 0x000e620000002100 */
[----:B------:R-:W-:Y:S01]  /*0020*/  ELECT P0, URZ, PT ;  /* 0x00000000003f782f */ /* 0x000fe20003800000 */
[----:B------:R-:W-:Y:S01]  /*0030*/  BSSY B0, `(.L_x_0) ;  /* 0x000000f000007945 */ /* 0x000fe20003800000 */
[--C-:B-1----:R-:W-:Y:S02]  /*0040*/  SHF.R.U32.HI R0, RZ, 0x5, R18.reuse ;  /* 0x00000005ff007819 */ /* 0x102fe40000011612 */
[----:B------:R-:W-:-:S03]  /*0050*/  SHF.R.U32.HI R22, RZ, 0x7, R18 ;  /* 0x00000007ff167819 */ /* 0x000fc60000011612 */
[----:B------:R-:W1:Y:S04]  /*0060*/  SHFL.IDX PT, R5, R0, RZ, 0x1f ;  /* 0x00001fff00057589 */ /* 0x000e6800000e0000 */
[----:B------:R2:W3:Y:S01]  /*0070*/  SHFL.IDX PT, R8, R22, RZ, 0x1f ;  /* 0x00001fff16087589 */ /* 0x0004e200000e0000 */
[----:B-1----:R-:W-:-:S13]  /*0080*/  ISETP.NE.OR P0, PT, R5, RZ, !P0 ;  /* 0x000000ff0500720c */ /* 0x002fda0004705670 */
[----:B0-23--:R-:W-:Y:S05]  /*0090*/  @P0 BRA `(.L_x_1) ;  /* 0x0000000000200947 */ /* 0x00dfea0003800000 */
[----:B------:R-:W-:Y:S02]  /*00a0*/  ULDC.64 UR4, c[0x0][0x198] ;  /* 0x0000660000047ab9 */ /* 0x000fe40000000a00 */
[----:B------:R-:W-:Y:S02]  /*00b0*/  UIADD3 UR6, UP0, UR4, 0xf0, URZ ;  /* 0x000000f004067890 */ /* 0x000fe4000ff1e03f */
[----:B------:R-:W-:Y:S02]  /*00c0*/  UIADD3 UR4, UP1, UR4, 0x1f0, URZ ;  /* 0x000001f004047890 */ /* 0x000fe4000ff3e03f */
[----:B------:R-:W-:Y:S02]  /*00d0*/  UIADD3.X UR7, URZ, UR5, URZ, UP0, !UPT ;  /* 0x000000053f077290 */ /* 0x000fe400087fe43f */
[----:B------:R-:W-:-:S07]  /*00e0*/  UIADD3.X UR5, URZ, UR5, URZ, UP1, !UPT ;  /* 0x000000053f057290 */ /* 0x000fce0008ffe43f */
[----:B------:R0:W-:Y:S02]  /*00f0*/  UTMACCTL.PF [UR6] ;  /* 0x00000000060079b9 */ /* 0x0001e40008040000 */
[----:B------:R0:W-:Y:S02]  /*0100*/  UTMACCTL.PF [UR4] ;  /* 0x00000000040079b9 */ /* 0x0001e40008040000 */
[----:B0-----:R-:W-:Y:S01]  /*0110*/  NOP ;  /* 0x0000000000007918 */ /* 0x001fe20000000000 */
.L_x_1:
[----:B------:R-:W-:Y:S05]  /*0120*/  BSYNC B0 ;  /* 0x0000000000007941 */ /* 0x000fea0003800000 */
.L_x_0:
[----:B------:R-:W0:Y:S02]  /*0130*/  SHFL.IDX PT, R2, R0, RZ, 0x1f ;  /* 0x00001fff00027589 */ /* 0x000e2400000e0000 */
[----:B0-----:R-:W-:-:S13]  /*0140*/  ISETP.NE.AND P0, PT, R2, RZ, PT ;  /* 0x000000ff0200720c */ /* 0x001fda0003f05270 */
[----:B------:R-:W-:Y:S05]  /*0150*/  @P0 BRA `(.L_x_2) ;  /* 0x0000000000580947 */ /* 0x000fea0003800000 */
[----:B------:R-:W0:Y:S01]  /*0160*/  S2UR UR8, SR_CgaCtaId ;  /* 0x00000000000879c3 */ /* 0x000e220000008800 */
[----:B------:R-:W-:Y:S01]  /*0170*/  UMOV UR4, 0x400 ;  /* 0x0000040000047882 */ /* 0x000fe20000000000 */
[----:B------:R-:W-:Y:S01]  /*0180*/  UMOV UR5, 0x1 ;  /* 0x0000000100057882 */ /* 0x000fe20000000000 */
[----:B------:R-:W-:Y:S01]  /*0190*/  UMOV UR6, 0x100 ;  /* 0x0000010000067882 */ /* 0x000fe20000000000 */
[----:B------:R-:W-:Y:S01]  /*01a0*/  ELECT P0, URZ, PT ;  /* 0x00000000003f782f */ /* 0x000fe20003800000 */
[----:B------:R-:W-:-:S04]  /*01b0*/  UIADD3 UR6, -UR6, 0x100000, URZ ;  /* 0x0010000006067890 */ /* 0x000fc8000fffe13f */
[----:B------:R-:W-:Y:S02]  /*01c0*/  USHF.L.U32 UR7, UR6, 0xb, URZ ;  /* 0x0000000b06077899 */ /* 0x000fe4000800063f */
[----:B------:R-:W-:Y:S02]  /*01d0*/  USHF.L.U32 UR6, UR6, 0x1, URZ ;  /* 0x0000000106067899 */ /* 0x000fe4000800063f */
[----:B0-----:R-:W-:Y:S02]  /*01e0*/  ULEA UR8, UR8, UR4, 0x18 ;  /* 0x0000000408087291 */ /* 0x001fe4000f8ec03f */
[----:B------:R-:W-:-:S04]  /*01f0*/  UIADD3 UR4, -UR5, 0x100000, URZ ;  /* 0x0010000005047890 */ /* 0x000fc8000fffe13f */
[----:B------:R-:W-:Y:S02]  /*0200*/  USHF.L.U32 UR5, UR4, 0xb, URZ ;  /* 0x0000000b04057899 */ /* 0x000fe4000800063f */
[----:B------:R-:W-:Y:S01]  /*0210*/  USHF.L.U32 UR4, UR4, 0x1, URZ ;  /* 0x0000000104047899 */ /* 0x000fe2000800063f */
[----:B------:R-:W0:Y:S11]  /*0220*/  FENCE.VIEW.ASYNC.S ;  /* 0x00000000000073c6 */ /* 0x000e360000000000 */
[----:B0-----:R0:W1:Y:S01]  /*0230*/  SYNCS.EXCH.64 URZ, [UR8], UR4 ;  /* 0x00000004083f75b2 */ /* 0x0010620008000100 */
[----:B------:R0:W2:Y:S01]  /*0240*/  SYNCS.EXCH.64 URZ, [UR8+0x20], UR6 ;  /* 0x00002006083f75b2 */ /* 0x0000a20008000100 */
[----:B------:R0:W3:Y:S01]  /*0250*/  SYNCS.EXCH.64 URZ, [UR8+0x8], UR4 ;  /* 0x00000804083f75b2 */ /* 0x0000e20008000100 */
[----:B------:R0:W4:Y:S01]  /*0260*/  SYNCS.EXCH.64 URZ, [UR8+0x28], UR6 ;  /* 0x00002806083f75b2 */ /* 0x0001220008000100 */
[----:B------:R0:W0:Y:S01]  /*0270*/  SYNCS.EXCH.64 URZ, [UR8+0x10], UR4 ;  /* 0x00001004083f75b2 */ /* 0x0000220008000100 */
[----:B------:R0:W0:Y:S01]  /*0280*/  SYNCS.EXCH.64 URZ, [UR8+0x30], UR6 ;  /* 0x00003006083f75b2 */ /* 0x0000220008000100 */
[----:B------:R0:W0:Y:S01]  /*0290*/  SYNCS.EXCH.64 URZ, [UR8+0x18], UR4 ;  /* 0x00001804083f75b2 */ /* 0x0000220008000100 */
[----:B------:R0:W0:Y:S01]  /*02a0*/  SYNCS.EXCH.64 URZ, [UR8+0x38], UR6 ;  /* 0x00003806083f75b2 */ /* 0x0000220008000100 */
[----:B------:R-:W-:Y:S01]  /*02b0*/  NOP ;  /* 0x0000000000007918 */ /* 0x000fe20000000000 */
.L_x_2:
[----:B------:R-:W5:Y:S01]  /*02c0*/  SHFL.IDX PT, R0, R0, RZ, 0x1f ;  /* 0x00001fff00007589 */ /* 0x000f6200000e0000 */
[----:B------:R-:W1:Y:S01]  /*02d0*/  LDC R2, c[0x0][0x65c] ;  /* 0x00019700ff027b82 */ /* 0x000e620000000800 */
[----:B------:R-:W-:Y:S02]  /*02e0*/  ELECT P0, URZ, PT ;  /* 0x00000000003f782f */ /* 0x000fe40003800000 */
[----:B------:R-:W-:Y:S01]  /*02f0*/  LOP3.LUT R6, R6, 0xfffff7ff, RZ, 0xc0, !PT ;  /* 0xfffff7ff06067812 */ /* 0x000fe200078ec0ff */
[----:B------:R-:W2:Y:S01]  /*0300*/  S2R R3, SR_CTAID.Y ;  /* 0x0000000000037919 */ /* 0x000ea20000002600 */
[----:B0-----:R-:W-:Y:S01]  /*0310*/  UMOV UR4, 0x20 ;  /* 0x0000002000047882 */ /* 0x001fe20000000000 */
[----:B------:R-:W-:Y:S01]  /*0320*/  ISETP.NE.AND P2, PT, R8, RZ, PT ;  /* 0x000000ff0800720c */ /* 0x000fe20003f45270 */
[----:B------:R-:W-:Y:S01]  /*0330*/  NOP ;  /* 0x0000000000007918 */ /* 0x000fe20000000000 */
[----:B------:R-:W0:Y:S01]  /*0340*/  S2R R4, SR_CTAID.X ;  /* 0x0000000000047919 */ /* 0x000e220000002500 */
[----:B------:R-:W-:Y:S01]  /*0350*/  NOP ;  /* 0x0000000000007918 */ /* 0x000fe20000000000 */
[----:B-----5:R-:W-:-:S02]  /*0360*/  ISETP.NE.OR P0, PT, R0, RZ, !P0 ;  /* 0x000000ff0000720c */ /* 0x020fc40004705670 */
[----:B-1----:R-:W-:-:S11]  /*0370*/  ISETP.NE.AND P3, PT, R2, 0x1, PT ;  /* 0x000000010200780c */ /* 0x002fd60003f65270 */
[----:B------:R-:W-:Y:S01]  /*0380*/  VOTEU.ALL UP0, P0 ;  /* 0x00000000003f7886 */ /* 0x000fe20000000000 */
[----:B------:R-:W-:Y:S01]  /*0390*/  VOTEU.ALL UP1, P0 ;  /* 0x00000000003f7886 */ /* 0x000fe20000020000 */
[----:B------:R-:W-:Y:S01]  /*03a0*/  @P3 LOP3.LUT R6, R6, 0x800, RZ, 0xfc, !PT ;  /* 0x0000080006063812 */ /* 0x000fe200078efcff */
[----:B------:R-:W0:Y:S01]  /*03b0*/  @P3 LDC R17, c[0x0][0x10] ;  /* 0x00000400ff113b82 */ /* 0x000e220000000800 */
[----:B------:R-:W-:Y:S01]  /*03c0*/  SHF.R.S32.HI R6, RZ, 0x1f, R5 ;  /* 0x0000001fff067819 */ /* 0x000fe20000011405 */
[----:B------:R-:W-:Y:S01]  /*03d0*/  @!UP0 UMOV UR6, 0x400 ;  /* 0x0000040000068882 */ /* 0x000fe20000000000 */
[----:B------:R-:W-:-:S04]  /*03e0*/  @!UP0 UIADD3 UR4, -UR4, 0x100000, URZ ;  /* 0x0010000004048890 */ /* 0x000fc8000fffe13f */
[----:B------:R-:W-:Y:S02]  /*03f0*/  @!UP0 USHF.L.U32 UR5, UR4, 0xb, URZ ;  /* 0x0000000b04058899 */ /* 0x000fe4000800063f */
[----:B------:R-:W-:Y:S01]  /*0400*/  @!UP0 USHF.L.U32 UR4, UR4, 0x1, URZ ;  /* 0x0000000104048899 */ /* 0x000fe2000800063f */
[----:B------:R-:W-:Y:S01]  /*0410*/  @P3 IMAD.MOV.U32 R7, RZ, RZ, RZ ;  /* 0x000000ffff073224 */ /* 0x000fe200078e00ff */
[----:B------:R-:W-:Y:S01]  /*0420*/  LEA.HI R6, R6, R5, RZ, 0x2 ;  /* 0x0000000506067211 */ /* 0x000fe200078f10ff */
[----:B------:R-:W-:Y:S01]  /*0430*/  @P3 IMAD.MOV.U32 R11, RZ, RZ, RZ ;  /* 0x000000ffff0b3224 */ /* 0x000fe200078e00ff */
[----:B------:R-:W1:Y:S02]  /*0440*/  @!UP0 S2UR UR7, SR_CgaCtaId ;  /* 0x00000000000789c3 */ /* 0x000e640000008800 */
[----:B------:R-:W-:Y:S01]  /*0450*/  LOP3.LUT R0, R6, 0xfffffffc, RZ, 0xc0, !PT ;  /* 0xfffffffc06007812 */ /* 0x000fe200078ec0ff */
[----:B--2---:R-:W-:-:S04]  /*0460*/  @P3 IMAD.MOV.U32 R6, RZ, RZ, R3 ;  /* 0x000000ffff063224 */ /* 0x004fc800078e0003 */
[----:B------:R-:W-:Y:S01]  /*0470*/  IMAD.IADD R0, R5, 0x1, -R0 ;  /* 0x0000000105007824 */ /* 0x000fe200078e0a00 */
[----:B------:R-:W2:Y:S01]  /*0480*/  @!P3 LDC R9, c[0x0][0xc] ;  /* 0x00000300ff09bb82 */ /* 0x000ea20000000800 */
[----:B------:R-:W-:Y:S02]  /*0490*/  IMAD.MOV.U32 R5, RZ, RZ, RZ ;  /* 0x000000ffff057224 */ /* 0x000fe400078e00ff */
[----:B0-----:R-:W-:-:S04]  /*04a0*/  @P3 IMAD.WIDE.U32 R16, R4, R17, R6 ;  /* 0x0000001104103225 */ /* 0x001fc800078e0006 */
[----:B------:R-:W-:Y:S01]  /*04b0*/  @P3 IMAD.IADD R17, R17, 0x1, R11 ;  /* 0x0000000111113824 */ /* 0x000fe200078e020b */
[----:B-1----:R-:W-:Y:S01]  /*04c0*/  @!UP0 ULEA UR6, UR7, UR6, 0x18 ;  /* 0x0000000607068291 */ /* 0x002fe2000f8ec03f */
[----:B------:R-:W-:Y:S01]  /*04d0*/  VOTEU.ALL UP0, P0 ;  /* 0x00000000003f7886 */ /* 0x000fe20000000000 */
[----:B------:R-:W-:-:S04]  /*04e0*/  ISETP.NE.AND P0, PT, R0, 0x3, PT ;  /* 0x000000030000780c */ /* 0x000fc80003f05270 */
[----:B------:R-:W-:Y:S01]  /*04f0*/  ISETP.EQ.OR P0, PT, R0, RZ, !P0 ;  /* 0x000000ff0000720c */ /* 0x000fe20004702670 */
[----:B--2---:R-:W-:-:S03]  /*0500*/  @!P3 IMAD.WIDE.U32 R6, R9, R3, R4 ;  /* 0x000000030906b225 */ /* 0x004fc600078e0004 */
[C---:B------:R-:W-:Y:S01]  /*0510*/  ISETP.EQ.AND P0, PT, R8.reuse, RZ, P0 ;  /* 0x000000ff0800720c */ /* 0x040fe20000702270 */
[----:B------:R-:W-:Y:S01]  /*0520*/  VIADD R8, R8, 0xffffffff ;  /* 0xffffffff08087836 */ /* 0x000fe20000000000 */
[----:B------:R-:W0:Y:S02]  /*0530*/  FENCE.VIEW.ASYNC.S ;  /* 0x00000000000073c6 */ /* 0x000e240000000000 */
[----:B0-----:R0:W3:Y:S01]  /*0540*/  @!UP0 SYNCS.EXCH.64 URZ, [UR6+0x50], UR4 ;  /* 0x00005004063f85b2 */ /* 0x0010e20008000100 */
[----:B------:R-:W-:Y:S01]  /*0550*/  @!P3 IMAD.MOV.U32 R16, RZ, RZ, R6 ;  /* 0x000000ffff10b224 */ /* 0x000fe200078e0006 */
[----:B------:R-:W-:Y:S01]  /*0560*/  SEL R19, RZ, 0x1, !P0 ;  /* 0x00000001ff137807 */ /* 0x000fe20004000000 */
[----:B------:R-:W-:Y:S01]  /*0570*/  @!P3 IMAD.MOV.U32 R17, RZ, RZ, R7 ;  /* 0x000000ffff11b224 */ /* 0x000fe200078e0007 */
[----:B------:R-:W-:-:S04]  /*0580*/  ISETP.GE.U32.AND P1, PT, R8, 0x2, PT ;  /* 0x000000020800780c */ /* 0x000fc80003f26070 */
[----:B------:R-:W-:Y:S01]  /*0590*/  SEL R19, R19, 0x2, P1 ;  /* 0x0000000213137807 */ /* 0x000fe20000800000 */
[----:B------:R0:W3:Y:S01]  /*05a0*/  @!UP1 SYNCS.EXCH.64 URZ, [UR6+0x58], UR4 ;  /* 0x00005804063f95b2 */ /* 0x0000e20008000100 */
[----:B------:R-:W-:Y:S01]  /*05b0*/  NOP ;  /* 0x0000000000007918 */ /* 0x000fe20000000000 */
[----:B---34-:R-:W-:Y:S06]  /*05c0*/  BAR.SYNC.DEFER_BLOCKING 0x0 ;  /* 0x0000000000007b1d */ /* 0x018fec0000010000 */
[----:B------:R-:W-:Y:S05]  /*05d0*/  @!P2 BRA `(.L_x_3) ;  /* 0x0000006c00b0a947 */ /* 0x000fea0003800000 */
[----:B------:R-:W-:-:S13]  /*05e0*/  ISETP.GT.U32.AND P0, PT, R8, 0x1, PT ;  /* 0x000000010800780c */ /* 0x000fda0003f04070 */
[----:B0-----:R-:W-:Y:S05]  /*05f0*/  @P0 EXIT ;  /* 0x000000000000094d */ /* 0x001fea0003800000 */
[----:B------:R-:W-:Y:S01]  /*0600*/  ULDC.64 UR4, c[0x0][0x650] ;  /* 0x0001940000047ab9 */ /* 0x000fe20000000a00 */
[----:B------:R-:W-:Y:S01]  /*0610*/  PRMT R0, RZ, 0x7610, R0 ;  /* 0x00007610ff007816 */ /* 0x000fe20000000000 */
[----:B------:R-:W-:Y:S01]  /*0620*/  IMAD.MOV.U32 R94, RZ, RZ, -0x1 ;  /* 0xffffffffff5e7424 */ /* 0x000fe200078e00ff */
[----:B------:R-:W-:Y:S01]  /*0630*/  ISETP.GE.U32.AND P0, PT, R16, UR4, PT ;  /* 0x0000000410007c0c */ /* 0x000fe2000bf06070 */
[----:B------:R-:W-:Y:S02]  /*0640*/  IMAD.MOV.U32 R90, RZ, RZ, -0x1 ;  /* 0xffffffffff5a7424 */ /* 0x000fe400078e00ff */
[----:B------:R-:W-:Y:S01]  /*0650*/  IMAD.MOV.U32 R23, RZ, RZ, -0x1 ;  /* 0xffffffffff177424 */ /* 0x000fe200078e00ff */
[----:B------:R-:W-:-:S13]  /*0660*/  ISETP.GE.U32.AND.EX P0, PT, R17, UR5, PT, P0 ;  /* 0x0000000511007c0c */ /* 0x000fda000bf06100 */
[----:B------:R-:W-:Y:S05]  /*0670*/  @P0 BRA `(.L_x_4) ;  /* 0x0000000400540947 */ /* 0x000fea0003800000 */
[----:B------:R-:W0:Y:S01]  /*0680*/  LDC.64 R14, c[0x0][0x628] ;  /* 0x00018a00ff0e7b82 */ /* 0x000e220000000a00 */
[----:B------:R-:W-:Y:S02]  /*0690*/  IMAD.MOV.U32 R6, RZ, RZ, R16 ;  /* 0x000000ffff067224 */ /* 0x000fe400078e0010 */
[----:B------:R-:W-:-:S05]  /*06a0*/  IMAD.MOV.U32 R7, RZ, RZ, R17 ;  /* 0x000000ffff077224 */ /* 0x000fca00078e0011 */
[----:B------:R-:W1:Y:S08]  /*06b0*/  LDC R0, c[0x0][0x630] ;  /* 0x00018c00ff007b82 */ /* 0x000e700000000800 */
[----:B------:R-:W2:Y:S01]  /*06c0*/  LDC.64 R20, c[0x0][0x620] ;  /* 0x00018800ff147b82 */ /* 0x000ea20000000a00 */
[----:B0-----:R-:W-:-:S04]  /*06d0*/  ISETP.NE.U32.AND P0, PT, R14, RZ, PT ;  /* 0x000000ff0e00720c */ /* 0x001fc80003f05070 */
[----:B------:R-:W-:-:S13]  /*06e0*/  ISETP.NE.AND.EX P0, PT, R15, RZ, PT, P0 ;  /* 0x000000ff0f00720c */ /* 0x000fda0003f05300 */
[----:B-12---:R-:W-:Y:S05]  /*06f0*/  @!P0 BRA `(.L_x_5) ;  /* 0x0000000000288947 */ /* 0x006fea0003800000 */
[----:B------:R-:W0:Y:S02]  /*0700*/  LDC R11, c[0x0][0x634] ;  /* 0x00018d00ff0b7b82 */ /* 0x000e240000000800 */
[----:B0-----:R-:W-:-:S05]  /*0710*/  IADD3 R11, P0, R16, R11, RZ ;  /* 0x0000000b100b7210 */ /* 0x001fca0007f1e0ff */
[----:B------:R-:W-:-:S04]  /*0720*/  IMAD.X R13, RZ, RZ, R17, P0 ;  /* 0x000000ffff0d7224 */ /* 0x000fc800000e0611 */
[----:B------:R-:W-:-:S04]  /*0730*/  IMAD.WIDE.U32 R6, R13, R14, RZ ;  /* 0x0000000e0d067225 */ /* 0x000fc800078e00ff */
[----:B------:R-:W-:-:S04]  /*0740*/  IMAD.WIDE.U32 R8, P0, R11, R15, R6 ;  /* 0x0000000f0b087225 */ /* 0x000fc80007800006 */
[----:B------:R-:W-:-:S04]  /*0750*/  IMAD.WIDE.U32 R6, R11, R14, RZ ;  /* 0x0000000e0b067225 */ /* 0x000fc800078e00ff */
[----:B------:R-:W-:Y:S01]  /*0760*/  IMAD.X R11, RZ, RZ, RZ, P0 ;  /* 0x000000ffff0b7224 */ /* 0x000fe200000e06ff */
[----:B------:R-:W-:Y:S01]  /*0770*/  IADD3 RZ, P0, R7, R8, RZ ;  /* 0x0000000807ff7210 */ /* 0x000fe20007f1e0ff */
[----:B------:R-:W-:-:S04]  /*0780*/  IMAD.MOV.U32 R10, RZ, RZ, R9 ;  /* 0x000000ffff0a7224 */ /* 0x000fc800078e0009 */
[----:B------:R-:W-:-:S08]  /*0790*/  IMAD.WIDE.U32.X R6, R13, R15, R10, P0 ;  /* 0x0000000f0d067225 */ /* 0x000fd000000e040a */
.L_x_5:
[-CC-:B------:R-:W-:Y:S01]  /*07a0*/  SHF.R.U64 R23, R6, R0.reuse, R7.reuse ;  /* 0x0000000006177219 */ /* 0x180fe20000001207 */
[----:B------:R-:W0:Y:S01]  /*07b0*/  LDC R10, c[0x0][0x618] ;  /* 0x00018600ff0a7b82 */ /* 0x000e220000000800 */
[----:B------:R-:W-:Y:S01]  /*07c0*/  SHF.R.U32.HI R5, RZ, R0, R7 ;  /* 0x00000000ff057219 */ /* 0x000fe20000011607 */
[----:B------:R-:W-:Y:S01]  /*07d0*/  ULDC UR4, c[0x0][0x150] ;  /* 0x0000540000047ab9 */ /* 0x000fe20000000800 */
[----:B------:R-:W-:Y:S02]  /*07e0*/  IADD3 R9, P0, RZ, -R23, RZ ;  /* 0x80000017ff097210 */ /* 0x000fe40007f1e0ff */
[----:B------:R-:W-:-:S03]  /*07f0*/  I2FP.F32.U32 R0, R4 ;  /* 0x0000000400007245 */ /* 0x000fc60000201000 */
[----:B------:R-:W1:Y:S01]  /*0800*/  LDC.64 R28, c[0x0][0x640] ;  /* 0x00019000ff1c7b82 */ /* 0x000e620000000a00 */
[----:B------:R-:W-:Y:S02]  /*0810*/  IMAD.X R11, RZ, RZ, ~R5, P0 ;  /* 0x000000ffff0b7224 */ /* 0x000fe400000e0e05 */
[----:B------:R-:W-:Y:S01]  /*0820*/  FMUL R0, R0, UR4 ;  /* 0x0000000400007c20 */ /* 0x000fe20008400000 */
[----:B------:R-:W-:Y:S01]  /*0830*/  IMAD.WIDE.U32 R6, R9, R20, R16 ;  /* 0x0000001409067225 */ /* 0x000fe200078e0010 */
[----:B------:R-:W-:-:S03]  /*0840*/  ULDC UR4, c[0x0][0x154] ;  /* 0x0000550000047ab9 */ /* 0x000fc60000000800 */
[----:B------:R-:W-:Y:S01]  /*0850*/  IMAD R8, R11, R20, RZ ;  /* 0x000000140b087224 */ /* 0x000fe200078e02ff */
[----:B------:R-:W2:Y:S01]  /*0860*/  LDC R5, c[0x0][0x144] ;  /* 0x00005100ff057b82 */ /* 0x000ea20000000800 */
[----:B------:R-:W3:Y:S02]  /*0870*/  F2I.U32.TRUNC.NTZ R0, R0 ;  /* 0x0000000000007305 */ /* 0x000ee4000020f000 */
[----:B------:R-:W-:-:S04]  /*0880*/  IMAD R9, R9, R21, R8 ;  /* 0x0000001509097224 */ /* 0x000fc800078e0208 */
[----:B------:R-:W-:Y:S01]  /*0890*/  IMAD.IADD R7, R7, 0x1, R9 ;  /* 0x0000000107077824 */ /* 0x000fe200078e0209 */
[----:B------:R-:W4:Y:S01]  /*08a0*/  LDC R12, c[0x0][0x608] ;  /* 0x00018200ff0c7b82 */ /* 0x000f220000000800 */
[----:B------:R-:W-:-:S03]  /*08b0*/  IMAD.MOV.U32 R9, RZ, RZ, -0x1 ;  /* 0xffffffffff097424 */ /* 0x000fc600078e00ff */
[-CC-:B0-----:R-:W-:Y:S02]  /*08c0*/  SHF.R.U64 R20, R6, R10.reuse, R7.reuse ;  /* 0x0000000a06147219 */ /* 0x181fe40000001207 */
[----:B------:R-:W-:Y:S02]  /*08d0*/  I2FP.F32.U32 R6, R3 ;  /* 0x0000000300067245 */ /* 0x000fe40000201000 */
[----:B------:R-:W0:Y:S01]  /*08e0*/  LDC R26, c[0x0][0x658] ;  /* 0x00019600ff1a7b82 */ /* 0x000e220000000800 */
[----:B-1----:R-:W-:Y:S01]  /*08f0*/  ISETP.NE.U32.AND P0, PT, R28, RZ, PT ;  /* 0x000000ff1c00720c */ /* 0x002fe20003f05070 */
[----:B---3--:R-:W-:Y:S01]  /*0900*/  IMAD.MOV R8, RZ, RZ, -R0 ;  /* 0x000000ffff087224 */ /* 0x008fe200078e0a00 */
[----:B------:R-:W-:Y:S01]  /*0910*/  SHF.R.U32.HI R7, RZ, R10, R7 ;  /* 0x0000000aff077219 */ /* 0x000fe20000011607 */
[----:B------:R-:W-:Y:S01]  /*0920*/  FMUL R6, R6, UR4 ;  /* 0x0000000406067c20 */ /* 0x000fe20008400000 */
[----:B------:R-:W-:-:S03]  /*0930*/  ISETP.NE.AND.EX P0, PT, R29, RZ, PT, P0 ;  /* 0x000000ff1d00720c */ /* 0x000fc60003f05300 */
[----:B------:R-:W1:Y:S01]  /*0940*/  LDC R14, c[0x0][0x148] ;  /* 0x00005200ff0e7b82 */ /* 0x000e620000000800 */
[----:B--2---:R-:W-:-:S07]  /*0950*/  IMAD R0, R5, R8, R4 ;  /* 0x0000000805007224 */ /* 0x004fce00078e0204 */
[----:B------:R-:W2:Y:S01]  /*0960*/  LDC R24, c[0x0][0x600] ;  /* 0x00018000ff187b82 */ /* 0x000ea20000000800 */
[-CC-:B----4-:R-:W-:Y:S02]  /*0970*/  SHF.R.U64 R30, R20, R12.reuse, R7.reuse ;  /* 0x0000000c141e7219 */ /* 0x190fe40000001207 */
[----:B------:R-:W-:Y:S01]  /*0980*/  SHF.R.U32.HI R5, RZ, R12, R7 ;  /* 0x0000000cff057219 */ /* 0x000fe20000011607 */
[----:B------:R-:W-:Y:S01]  /*0990*/  IMAD.MOV.U32 R7, RZ, RZ, 0x1 ;  /* 0x00000001ff077424 */ /* 0x000fe200078e00ff */
[----:B------:R3:W4:Y:S03]  /*09a0*/  F2I.U32.TRUNC.NTZ R12, R6 ;  /* 0x00000006000c7305 */ /* 0x000726000020f000 */
[----:B------:R-:W1:Y:S01]  /*09b0*/  LDC R15, c[0x0][0x648] ;  /* 0x00019200ff0f7b82 */ /* 0x000e620000000800 */
[-C--:B0-----:R-:W-:Y:S02]  /*09c0*/  SHF.L.U32 R4, R9, R26.reuse, RZ ;  /* 0x0000001a09047219 */ /* 0x081fe400000006ff */
[----:B------:R-:W-:-:S02]  /*09d0*/  SHF.R.U64 R32, R30, R26, R5 ;  /* 0x0000001a1e207219 */ /* 0x000fc40000001205 */
[----:B------:R-:W-:Y:S02]  /*09e0*/  LOP3.LUT R11, RZ, R4, RZ, 0x33, !PT ;  /* 0x00000004ff0b7212 */ /* 0x000fe400078e33ff */
[-C--:B------:R-:W-:Y:S01]  /*09f0*/  SHF.R.U32.HI R5, RZ, R26.reuse, R5 ;  /* 0x0000001aff057219 */ /* 0x080fe20000011605 */
[----:B------:R-:W0:Y:S01]  /*0a00*/  LDC R21, c[0x0][0x638] ;  /* 0x00018e00ff157b82 */ /* 0x000e220000000800 */
[----:B------:R-:W-:Y:S01]  /*0a10*/  SHF.L.U32 R10, R7, R26, RZ ;  /* 0x0000001a070a7219 */ /* 0x000fe200000006ff */
[----:B------:R-:W-:-:S06]  /*0a20*/  IMAD.MOV.U32 R4, RZ, RZ, R32 ;  /* 0x000000ffff047224 */ /* 0x000fcc00078e0020 */
[----:B------:R-:W0:Y:S01]  /*0a30*/  LDC R94, c[0x0][0x610] ;  /* 0x00018400ff5e7b82 */ /* 0x000e220000000800 */
[----:B---34-:R-:W-:Y:S05]  /*0a40*/  @!P0 BRA `(.L_x_6) ;  /* 0x0000000000288947 */ /* 0x018fea0003800000 */
[----:B------:R-:W3:Y:S02]  /*0a50*/  LDC R9, c[0x0][0x64c] ;  /* 0x00019300ff097b82 */ /* 0x000ee40000000800 */
[----:B---3--:R-:W-:-:S05]  /*0a60*/  IADD3 R9, P0, R32, R9, RZ ;  /* 0x0000000920097210 */ /* 0x008fca0007f1e0ff */
        /* <DEDUP_REMOVED lines=8> */
.L_x_6:
[----:B-1----:R-:W-:Y:S01]  /*0af0*/  SHF.R.U64 R4, R4, R15, R5 ;  /* 0x0000000f04047219 */ /* 0x002fe20000001205 */
[----:B--2---:R-:W-:Y:S01]  /*0b00*/  VIADD R5, R24, 0xffffffff ;  /* 0xffffffff18057836 */ /* 0x004fe20000000000 */
[----:B------:R-:W-:Y:S01]  /*0b10*/  LOP3.LUT R11, R30, R11, RZ, 0xc0, !PT ;  /* 0x0000000b1e0b7212 */ /* 0x000fe200078ec0ff */
[----:B------:R-:W-:Y:S02]  /*0b20*/  IMAD.MOV R12, RZ, RZ, -R12 ;  /* 0x000000ffff0c7224 */ /* 0x000fe400078e0a0c */
[----:B------:R-:W-:Y:S01]  /*0b30*/  IMAD.MOV R6, RZ, RZ, -R4 ;  /* 0x000000ffff067224 */ /* 0x000fe200078e0a04 */
[----:B------:R-:W-:Y:S01]  /*0b40*/  LOP3.LUT R5, R20, R5, RZ, 0xc0, !PT ;  /* 0x0000000514057212 */ /* 0x000fe200078ec0ff */
[----:B------:R-:W-:Y:S02]  /*0b50*/  @P3 IMAD R0, R14, R12, R3 ;  /* 0x0000000c0e003224 */ /* 0x000fe400078e0203 */
[----:B------:R-:W-:Y:S02]  /*0b60*/  IMAD R11, R10, R4, R11 ;  /* 0x000000040a0b7224 */ /* 0x000fe400078e020b */
[----:B0-----:R-:W-:-:S02]  /*0b70*/  IMAD R3, R6, R21, R32 ;  /* 0x0000001506037224 */ /* 0x001fc400078e0220 */
[----:B------:R-:W-:Y:S02]  /*0b80*/  IMAD R94, R11, R94, R0 ;  /* 0x0000005e0b5e7224 */ /* 0x000fe400078e0200 */
[----:B------:R-:W-:Y:S02]  /*0b90*/  IMAD R3, R3, R24, R5 ;  /* 0x0000001803037224 */ /* 0x000fe400078e0205 */
[----:B------:R-:W-:-:S03]  /*0ba0*/  IMAD.MOV.U32 R0, RZ, RZ, 0x1 ;  /* 0x00000001ff007424 */ /* 0x000fc600078e00ff */
[----:B------:R-:W-:Y:S02]  /*0bb0*/  SEL R90, R3, R94, !P3 ;  /* 0x0000005e035a7207 */ /* 0x000fe40005800000 */
[----:B------:R-:W-:-:S07]  /*0bc0*/  SEL R94, R94, R3, !P3 ;  /* 0x000000035e5e7207 */ /* 0x000fce0005800000 */
.L_x_4:
[----:B------:R-:W-:-:S08]  /*0bd0*/  NOP ;  /* 0x0000000000007918 */ /* 0x000fd00000000000 */
[----:B------:R-:W0:Y:S02]  /*0be0*/  USETMAXREG.TRY_ALLOC.CTAPOOL UP0, 0xe8 ;  /* 0x000000e8000079c8 */ /* 0x000e240008000600 */
[----:B0-----:R-:W-:-:S13]  /*0bf0*/  PLOP3.LUT P0, PT, PT, PT, UP0, 0x80, 0x0 ;  /* 0x000000000000781c */ /* 0x001fda0003f0f008 */
[----:B------:R-:W-:Y:S05]  /*0c00*/  @!P0 BRA `(.L_x_4) ;  /* 0xfffffffc00f08947 */ /* 0x000fea000383ffff */
[----:B------:R-:W-:Y:S01]  /*0c10*/  ULDC.64 UR4, c[0x0][0x598] ;  /* 0x0001660000047ab9 */ /* 0x000fe20000000a00 */
[----:B------:R-:W-:Y:S01]  /*0c20*/  ULDC.64 UR36, c[0x0][0x208] ;  /* 0x0000820000247ab9 */ /* 0x000fe20000000a00 */
[----:B------:R-:W-:-:S04]  /*0c30*/  ISETP.NE.U32.AND P0, PT, RZ, UR4, PT ;  /* 0x00000004ff007c0c */ /* 0x000fc8000bf05070 */
[----:B------:R-:W-:-:S13]  /*0c40*/  ISETP.NE.AND.EX P0, PT, RZ, UR5, PT, P0 ;  /* 0x00000005ff007c0c */ /* 0x000fda000bf05300 */
[----:B------:R-:W-:Y:S05]  /*0c50*/  @!P0 BRA `(.L_x_7) ;  /* 0x00000000001c8947 */ /* 0x000fea0003800000 */
[----:B------:R-:W0:Y:S02]  /*0c60*/  LDC.64 R4, c[0x0][0x598] ;  /* 0x00016600ff047b82 */ /* 0x000e240000000a00 */
[----:B0-----:R-:W2:Y:S02]  /*0c70*/  LDG.E.64 R4, desc[UR36][R4.64] ;  /* 0x0000002404047981 */ /* 0x001ea4000c1e1b00 */
[----:B--2---:R-:W-:-:S04]  /*0c80*/  ISETP.NE.U32.AND P0, PT, R4, RZ, PT ;  /* 0x000000ff0400720c */ /* 0x004fc80003f05070 */
[----:B------:R-:W-:-:S13]  /*0c90*/  ISETP.NE.AND.EX P0, PT, R5, RZ, PT, P0 ;  /* 0x000000ff0500720c */ /* 0x000fda0003f05300 */
[----:B------:R-:W-:Y:S05]  /*0ca0*/  @!P0 BRA `(.L_x_7) ;  /* 0x0000000000088947 */ /* 0x000fea0003800000 */
[----:B------:R0:W5:Y:S01]  /*0cb0*/  LD.E R88, desc[UR36][R4.64] ;  /* 0x0000002404587980 */ /* 0x000162000c101900 */
[----:B------:R-:W-:Y:S05]  /*0cc0*/  BRA `(.L_x_8) ;  /* 0x0000000000247947 */ /* 0x000fea0003800000 */
.L_x_7:
[----:B------:R-:W-:Y:S02]  /*0cd0*/  ULDC.64 UR4, c[0x0][0x588] ;  /* 0x0001620000047ab9 */ /* 0x000fe40000000a00 */
[----:B------:R-:W-:-:S04]  /*0ce0*/  ISETP.NE.U32.AND P0, PT, RZ, UR4, PT ;  /* 0x00000004ff007c0c */ /* 0x000fc8000bf05070 */
[----:B------:R-:W-:-:S13]  /*0cf0*/  ISETP.NE.AND.EX P0, PT, RZ, UR5, PT, P0 ;  /* 0x00000005ff007c0c */ /* 0x000fda000bf05300 */
[----:B------:R-:W-:Y:S05]  /*0d00*/  @!P0 BRA `(.L_x_9) ;  /* 0x00000000000c8947 */ /* 0x000fea0003800000 */
[----:B------:R-:W0:Y:S02]  /*0d10*/  LDC.64 R88, c[0x0][0x588] ;  /* 0x00016200ff587b82 */ /* 0x000e240000000a00 */
[----:B0-----:R1:W5:Y:S01]  /*0d20*/  LDG.E R88, desc[UR36][R88.64] ;  /* 0x0000002458587981 */ /* 0x001362000c1e1900 */
[----:B------:R-:W-:Y:S05]  /*0d30*/  BRA `(.L_x_8) ;  /* 0x0000000000087947 */ /* 0x000fea0003800000 */
.L_x_9:
[----:B------:R-:W-:Y:S02]  /*0d40*/  ULDC UR4, c[0x0][0x580] ;  /* 0x0001600000047ab9 */ /* 0x000fe40000000800 */
[----:B------:R-:W-:-:S07]  /*0d50*/  IMAD.U32 R88, RZ, RZ, UR4 ;  /* 0x00000004ff587e24 */ /* 0x000fce000f8e00ff */
.L_x_8:
[----:B------:R-:W-:Y:S02]  /*0d60*/  ULDC.64 UR4, c[0x0][0x5a0] ;  /* 0x0001680000047ab9 */ /* 0x000fe40000000a00 */
[----:B------:R-:W-:-:S04]  /*0d70*/  ISETP.NE.U32.AND P0, PT, RZ, UR4, PT ;  /* 0x00000004ff007c0c */ /* 0x000fc8000bf05070 */
[----:B------:R-:W-:-:S13]  /*0d80*/  ISETP.NE.AND.EX P0, PT, RZ, UR5, PT, P0 ;  /* 0x00000005ff007c0c */ /* 0x000fda000bf05300 */
[----:B------:R-:W-:Y:S05]  /*0d90*/  @!P0 BRA `(.L_x_10) ;  /* 0x00000000001c8947 */ /* 0x000fea0003800000 */
[----:B0-----:R-:W0:Y:S02]  /*0da0*/  LDC.64 R4, c[0x0][0x5a0] ;  /* 0x00016800ff047b82 */ /* 0x001e240000000a00 */
[----:B0-----:R-:W2:Y:S02]  /*0db0*/  LDG.E.64 R4, desc[UR36][R4.64] ;  /* 0x0000002404047981 */ /* 0x001ea4000c1e1b00 */
[----:B--2---:R-:W-:-:S04]  /*0dc0*/  ISETP.NE.U32.AND P0, PT, R4, RZ, PT ;  /* 0x000000ff0400720c */ /* 0x004fc80003f05070 */
[----:B------:R-:W-:-:S13]  /*0dd0*/  ISETP.NE.AND.EX P0, PT, R5, RZ, PT, P0 ;  /* 0x000000ff0500720c */ /* 0x000fda0003f05300 */
[----:B------:R-:W-:Y:S05]  /*0de0*/  @!P0 BRA `(.L_x_10) ;  /* 0x0000000000088947 */ /* 0x000fea0003800000 */
[----:B-1----:R0:W5:Y:S01]  /*0df0*/  LD.E R89, desc[UR36][R4.64] ;  /* 0x0000002404597980 */ /* 0x002162000c101900 */
[----:B------:R-:W-:Y:S05]  /*0e00*/  BRA `(.L_x_11) ;  /* 0x0000000000247947 */ /* 0x000fea0003800000 */
.L_x_10:
[----:B------:R-:W-:Y:S02]  /*0e10*/  ULDC.64 UR4, c[0x0][0x590] ;  /* 0x0001640000047ab9 */ /* 0x000fe40000000a00 */
[----:B------:R-:W-:-:S04]  /*0e20*/  ISETP.NE.U32.AND P0, PT, RZ, UR4, PT ;  /* 0x00000004ff007c0c */ /* 0x000fc8000bf05070 */
[----:B------:R-:W-:-:S13]  /*0e30*/  ISETP.NE.AND.EX P0, PT, RZ, UR5, PT, P0 ;  /* 0x00000005ff007c0c */ /* 0x000fda000bf05300 */
[----:B------:R-:W-:Y:S05]  /*0e40*/  @!P0 BRA `(.L_x_12) ;  /* 0x00000000000c8947 */ /* 0x000fea0003800000 */
[----:B0-----:R-:W1:Y:S02]  /*0e50*/  LDC.64 R4, c[0x0][0x590] ;  /* 0x00016400ff047b82 */ /* 0x001e640000000a00 */
[----:B-1----:R1:W5:Y:S01]  /*0e60*/  LDG.E R89, desc[UR36][R4.64] ;  /* 0x0000002404597981 */ /* 0x002362000c1e1900 */
[----:B------:R-:W-:Y:S05]  /*0e70*/  BRA `(.L_x_11) ;  /* 0x0000000000087947 */ /* 0x000fea0003800000 */
.L_x_12:
[----:B------:R-:W-:Y:S02]  /*0e80*/  ULDC UR4, c[0x0][0x584] ;  /* 0x0001610000047ab9 */ /* 0x000fe40000000800 */
[----:B-1----:R-:W-:-:S07]  /*0e90*/  IMAD.U32 R89, RZ, RZ, UR4 ;  /* 0x00000004ff597e24 */ /* 0x002fce000f8e00ff */
.L_x_11:
[----:B------:R-:W-:-:S13]  /*0ea0*/  LOP3.LUT P0, RZ, R0, 0xff, RZ, 0xc0, !PT ;  /* 0x000000ff00ff7812 */ /* 0x000fda000780c0ff */
[----:B------:R-:W-:Y:S05]  /*0eb0*/  @!P0 EXIT ;  /* 0x000000000000894d */ /* 0x000fea0003800000 */
[----:B------:R-:W-:Y:S01]  /*0ec0*/  ULDC UR4, c[0x0][0x28c] ;  /* 0x0000a30000047ab9 */ /* 0x000fe20000000800 */
[----:B------:R-:W-:Y:S01]  /*0ed0*/  LOP3.LUT R102, R19, 0x1, RZ, 0xfc, !PT ;  /* 0x0000000113667812 */ /* 0x000fe200078efcff */
[----:B------:R-:W-:Y:S01]  /*0ee0*/  UIADD3 UR4, UR4, 0x3f, URZ ;  /* 0x0000003f04047890 */ /* 0x000fe2000fffe03f */
[----:B------:R-:W-:Y:S01]  /*0ef0*/  UMOV UR38, URZ ;  /* 0x0000003f00267c82 */ /* 0x000fe20008000000 */
[----:B------:R-:W-:Y:S02]  /*0f00*/  UMOV UR39, URZ ;  /* 0x0000003f00277c82 */ /* 0x000fe40008000000 */
[----:B------:R-:W-:-:S04]  /*0f10*/  USHF.R.S32.HI UR5, URZ, 0x1f, UR4 ;  /* 0x0000001f3f057899 */ /* 0x000fc80008011404 */
[----:B------:R-:W-:-:S04]  /*0f20*/  ULEA.HI UR5, UR5, UR4, URZ, 0x6 ;  /* 0x0000000405057291 */ /* 0x000fc8000f8f303f */
[----:B------:R-:W-:-:S12]  /*0f30*/  USHF.R.S32.HI UR40, URZ, 0x6, UR5 ;  /* 0x000000063f287899 */ /* 0x000fd80008011405 */
.L_x_156:
[----:B------:R-:W-:Y:S01]  /*0f40*/  LOP3.LUT R0, R18, 0x80, RZ, 0xc0, !PT ;  /* 0x0000008012007812 */ /* 0x000fe200078ec0ff */
[----:B------:R-:W2:Y:S01]  /*0f50*/  S2UR UR7, SR_CgaCtaId ;  /* 0x00000000000779c3 */ /* 0x000ea20000008800 */
[----:B------:R-:W-:Y:S02]  /*0f60*/  UMOV UR6, 0x400 ;  /* 0x0000040000067882 */ /* 0x000fe40000000000 */
[----:B------:R-:W-:-:S06]  /*0f70*/  SHF.R.U32.HI R0, RZ, 0x7, R0 ;  /* 0x00000007ff007819 */ /* 0x000fcc0000011600 */
[----:B---3--:R-:W3:Y:S01]  /*0f80*/  SHFL.IDX PT, R0, R0, RZ, 0x1f ;  /* 0x00001fff00007589 */ /* 0x008ee200000e0000 */
[----:B--2---:R-:W-:Y:S01]  /*0f90*/  ULEA UR42, UR7, UR6, 0x18 ;  /* 0x00000006072a7291 */ /* 0x004fe2000f8ec03f */
[----:B---3--:R-:W-:-:S13]  /*0fa0*/  R2UR UR4, R0 ;  /* 0x00000000000472ca */ /* 0x008fda00000e0000 */
[----:B------:R-:W-:-:S04]  /*0fb0*/  ULEA.HI UR5, UR4, UR4, URZ, 0x1 ;  /* 0x0000000404057291 */ /* 0x000fc8000f8f083f */
[----:B------:R-:W-:-:S04]  /*0fc0*/  ULOP3.LUT UR5, UR5, 0x7fffe, URZ, 0xc0, !UPT ;  /* 0x0007fffe05057892 */ /* 0x000fc8000f8ec03f */
[----:B------:R-:W-:-:S03]  /*0fd0*/  UIADD3 UR5, UR4, -UR5, URZ ;  /* 0x8000000504057290 */ /* 0x000fc6000fffe03f */
[----:B------:R-:W-:Y:S01]  /*0fe0*/  ULDC UR4, c[0x0][0x28c] ;  /* 0x0000a30000047ab9 */ /* 0x000fe20000000800 */
[----:B------:R-:W-:Y:S01]  /*0ff0*/  ULEA UR5, UR5, UR42, 0xd ;  /* 0x0000002a05057291 */ /* 0x000fe2000f8e683f */
[----:B------:R-:W-:-:S03]  /*1000*/  ISETP.LT.AND P0, PT, RZ, UR4, PT ;  /* 0x00000004ff007c0c */ /* 0x000fc6000bf01270 */
[----:B------:R-:W-:-:S04]  /*1010*/  UIADD3 UR5, UR5, 0x100, URZ ;  /* 0x0000010005057890 */ /* 0x000fc8000fffe03f */
[----:B------:R-:W-:-:S04]  /*1020*/  USHF.R.U32.HI UR5, URZ, 0x4, UR5 ;  /* 0x000000043f057899 */ /* 0x000fc80008011605 */
[----:B------:R-:W-:Y:S02]  /*1030*/  ULOP3.LUT UR41, UR5, 0x3fff, URZ, 0xc0, !UPT ;  /* 0x00003fff05297892 */ /* 0x000fe4000f8ec03f */
[----:B01--45:R-:W-:Y:S10]  /*1040*/  @P0 BRA `(.L_x_13) ;  /* 0x0000000000400947 */ /* 0x033ff40003800000 */
[----:B------:R-:W-:Y:S01]  /*1050*/  MOV R0, 0x0 ;  /* 0x0000000000007802 */ /* 0x000fe20000000f00 */
[----:B------:R-:W-:Y:S01]  /*1060*/  ULDC.64 UR4, c[0x4][0x68] ;  /* 0x01001a0000047ab9 */ /* 0x000fe20000000a00 */
[----:B------:R-:W-:Y:S01]  /*1070*/  ULDC.64 UR6, c[0x4][0x8] ;  /* 0x0100020000067ab9 */ /* 0x000fe20000000a00 */
[----:B01----:R-:W-:Y:S01]  /*1080*/  IMAD.U32 R4, RZ, RZ, UR4 ;  /* 0x00000004ff047e24 */ /* 0x003fe2000f8e00ff */
[----:B------:R0:W1:Y:S01]  /*1090*/  LDC.64 R14, c[0x4][R0] ;  /* 0x01000000000e7b82 */ /* 0x0000620000000a00 */
[----:B------:R-:W-:Y:S01]  /*10a0*/  IMAD.U32 R5, RZ, RZ, UR5 ;  /* 0x00000005ff057e24 */ /* 0x000fe2000f8e00ff */
[----:B------:R-:W-:Y:S01]  /*10b0*/  ULDC.64 UR4, c[0x4][0x70] ;  /* 0x01001c0000047ab9 */ /* 0x000fe20000000a00 */
[----:B------:R-:W-:Y:S02]  /*10c0*/  IMAD.U32 R10, RZ, RZ, UR6 ;  /* 0x00000006ff0a7e24 */ /* 0x000fe4000f8e00ff */
[----:B------:R-:W-:Y:S02]  /*10d0*/  IMAD.U32 R6, RZ, RZ, UR4 ;  /* 0x00000004ff067e24 */ /* 0x000fe4000f8e00ff */
[----:B------:R-:W-:-:S02]  /*10e0*/  IMAD.U32 R7, RZ, RZ, UR5 ;  /* 0x00000005ff077e24 */ /* 0x000fc4000f8e00ff */
[----:B------:R-:W-:Y:S02]  /*10f0*/  IMAD.U32 R11, RZ, RZ, UR7 ;  /* 0x00000007ff0b7e24 */ /* 0x000fe4000f8e00ff */
[----:B------:R-:W-:Y:S02]  /*1100*/  IMAD.MOV.U32 R8, RZ, RZ, 0x1e1 ;  /* 0x000001e1ff087424 */ /* 0x000fe400078e00ff */
[----:B------:R-:W-:Y:S02]  /*1110*/  IMAD.MOV.U32 R12, RZ, RZ, 0x1 ;  /* 0x00000001ff0c7424 */ /* 0x000fe400078e00ff */
[----:B0-----:R-:W-:-:S07]  /*1120*/  IMAD.MOV.U32 R13, RZ, RZ, RZ ;  /* 0x000000ffff0d7224 */ /* 0x001fce00078e00ff */
[----:B------:R-:W-:-:S07]  /*1130*/  LEPC R20, `(.L_x_13) ;  /* 0x000000001014794e */ /* 0x000fce0000000000 */
[----:B-1---5:R-:W-:Y:S05]  /*1140*/  CALL.ABS.NOINC R14 ;  /* 0x000000000e007343 */ /* 0x022fea0003c00000 */
.L_x_13:
[----:B------:R-:W-:-:S13]  /*1150*/  ISETP.NE.AND P0, PT, R102, 0x3, PT ;  /* 0x000000036600780c */ /* 0x000fda0003f05270 */
[----:B------:R-:W-:Y:S05]  /*1160*/  @!P0 BRA `(.L_x_14) ;  /* 0x0000000000048947 */ /* 0x000fea0003800000 */
[----:B------:R-:W-:Y:S01]  /*1170*/  BPT.TRAP 0x1 ;  /* 0x000000040000795c */ /* 0x000fe20000300000 */
.L_x_14:
[----:B------:R-:W-:Y:S02]  /*1180*/  IMAD.U32 R3, RZ, RZ, UR39 ;  /* 0x00000027ff037e24 */ /* 0x000fe4000f8e00ff */
[----:B------:R-:W-:-:S03]  /*1190*/  IMAD.U32 R0, RZ, RZ, UR38 ;  /* 0x00000026ff007e24 */ /* 0x000fc6000f8e00ff */
[----:B------:R-:W-:Y:S02]  /*11a0*/  LEA R3, R3, UR42, 0x3 ;  /* 0x0000002a03037c11 */ /* 0x000fe4000f8e18ff */
[----:B------:R-:W-:-:S04]  /*11b0*/  SHF.L.U32 R0, R0, 0x1f, RZ ;  /* 0x0000001f00007819 */ /* 0x000fc800000006ff */
[----:B------:R2:W3:Y:S01]  /*11c0*/  SYNCS.PHASECHK.TRANS64.TRYWAIT P1, [R3+URZ], R0 ;  /* 0x00000000030075a7 */ /* 0x0004e2000802017f */
[----:B------:R-:W-:Y:S05]  /*11d0*/  @!P0 BRA `(.L_x_15) ;  /* 0x0000000000048947 */ /* 0x000fea0003800000 */
[----:B------:R-:W-:Y:S01]  /*11e0*/  BPT.TRAP 0x1 ;  /* 0x000000040000795c */ /* 0x000fe20000300000 */
.L_x_15:
[----:B---3--:R-:W-:Y:S05]  /*11f0*/  @P1 BRA `(.L_x_16) ;  /* 0x0000000000081947 */ /* 0x008fea0003800000 */
[----:B------:R-:W3:Y:S02]  /*1200*/  SYNCS.PHASECHK.TRANS64.TRYWAIT P1, [R3+URZ], R0 ;  /* 0x00000000030075a7 */ /* 0x000ee4000802017f */
[----:B---3--:R-:W-:Y:S05]  /*1210*/  @!P1 BRA `(.L_x_17) ;  /* 0x0000007800309947 */ /* 0x008fea0003800000 */
.L_x_16:
[----:B------:R-:W-:-:S04]  /*1220*/  UISETP.LT.AND UP0, UPT, UR40, 0x1, UPT ;  /* 0x000000012800788c */ /* 0x000fc8000bf01270 */
[----:B------:R-:W-:-:S04]  /*1230*/  USEL UR4, UR40, 0x1, UP0 ;  /* 0x0000000128047887 */ /* 0x000fc80008000000 */
[----:B------:R-:W-:-:S06]  /*1240*/  UIADD3 UR4, UR40, -UR4, URZ ;  /* 0x8000000428047290 */ /* 0x000fcc000fffe03f */
[----:B--23--:R-:W-:Y:S01]  /*1250*/  IMAD.U32 R0, RZ, RZ, UR4 ;  /* 0x00000004ff007e24 */ /* 0x00cfe2000f8e00ff */
[----:B------:R-:W-:Y:S05]  /*1260*/  WARPSYNC.ALL ;  /* 0x0000000000007948 */ /* 0x000fea0003800000 */
[----:B------:R-:W-:Y:S01]  /*1270*/  ISETP.GE.AND P1, PT, R0, 0x1, PT ;  /* 0x000000010000780c */ /* 0x000fe20003f26270 */
[----:B------:R-:W-:Y:S01]  /*1280*/  UIADD3 UR4, UR42, 0x20100, URZ ;  /* 0x000201002a047890 */ /* 0x000fe2000fffe03f */
[----:B------:R-:W-:Y:S01]  /*1290*/  WARPGROUP.ARRIVE ;  /* 0x00000000000079c5 */ /* 0x000fe20000000000 */
[----:B------:R-:W-:Y:S01]  /*12a0*/  UMOV UR9, 0x40000040 ;  /* 0x4000004000097882 */ /* 0x000fe20000000000 */
[----:B------:R-:W-:Y:S01]  /*12b0*/  UMOV UR11, 0x40000040 ;  /* 0x40000040000b7882 */ /* 0x000fe20000000000 */
[----:B------:R-:W-:-:S04]  /*12c0*/  USHF.R.U32.HI UR4, URZ, 0x4, UR4 ;  /* 0x000000043f047899 */ /* 0x000fc80008011604 */
[----:B------:R-:W-:Y:S02]  /*12d0*/  ULOP3.LUT UR5, UR4, 0x3fff, URZ, 0xc0, !UPT ;  /* 0x00003fff04057892 */ /* 0x000fe4000f8ec03f */
[----:B------:R-:W-:Y:S02]  /*12e0*/  ULOP3.LUT UR4, UR41, 0x10000, URZ, 0xfc, !UPT ;  /* 0x0001000029047892 */ /* 0x000fe4000f8efc3f */
[----:B------:R-:W-:Y:S02]  /*12f0*/  ULOP3.LUT UR5, UR5, 0x10000, URZ, 0xfc, !UPT ;  /* 0x0001000005057892 */ /* 0x000fe4000f8efc3f */
[----:B------:R-:W-:Y:S02]  /*1300*/  ULEA UR7, UR39, UR4, 0xb ;  /* 0x0000000427077291 */ /* 0x000fe4000f8e583f */
[----:B------:R-:W-:Y:S02]  /*1310*/  ULEA UR6, UR39, UR5, 0x9 ;  /* 0x0000000527067291 */ /* 0x000fe4000f8e483f */
[----:B------:R-:W-:-:S03]  /*1320*/  UIADD3 UR12, UR7, 0x400, URZ ;  /* 0x00000400070c7890 */ /* 0x000fc6000fffe03f */
[----:B------:R-:W-:Y:S02]  /*1330*/  UMOV UR8, UR7 ;  /* 0x0000000700087c82 */ /* 0x000fe40008000000 */
[----:B------:R-:W-:Y:S02]  /*1340*/  UMOV UR10, UR6 ;  /* 0x00000006000a7c82 */ /* 0x000fe40008000000 */
[----:B------:R-:W-:Y:S01]  /*1350*/  HGMMA.64x64x16.F32 R56, gdesc[UR8], RZ, !UPT, gsb0 ;  /* 0x00e00000083879f0 */ /* 0x000fe2000c0008ff */
[----:B------:R-:W-:Y:S01]  /*1360*/  UMOV UR8, UR12 ;  /* 0x0000000c00087c82 */ /* 0x000fe20008000000 */
[----:B------:R-:W-:Y:S01]  /*1370*/  UMOV UR9, 0x40000040 ;  /* 0x4000004000097882 */ /* 0x000fe20000000000 */
[----:B------:R-:W-:Y:S01]  /*1380*/  UIADD3 UR12, UR7, 0x402, URZ ;  /* 0x00000402070c7890 */ /* 0x000fe2000fffe03f */
[----:B------:R-:W-:Y:S02]  /*1390*/  WARPGROUP.DEPBAR.LE gsb0, 0x0 ;  /* 0x00008000000079c5 */ /* 0x000fe40000010000 */
[----:B------:R-:W-:-:S06]  /*13a0*/  WARPGROUP.ARRIVE ;  /* 0x00000000000079c5 */ /* 0x000fcc0000000000 */
[----:B------:R-:W-:Y:S01]  /*13b0*/  HGMMA.64x64x16.F32 R24, gdesc[UR8], RZ, !UPT, gsb0 ;  /* 0x00e00000081879f0 */ /* 0x000fe2000c0008ff */
[----:B------:R-:W-:Y:S02]  /*13c0*/  UIADD3 UR8, UR7, 0x2, URZ ;  /* 0x0000000207087890 */ /* 0x000fe4000fffe03f */
[----:B------:R-:W-:Y:S01]  /*13d0*/  UIADD3 UR10, UR6, 0x2, URZ ;  /* 0x00000002060a7890 */ /* 0x000fe2000fffe03f */
[----:B------:R-:W-:Y:S01]  /*13e0*/  UMOV UR9, 0x40000040 ;  /* 0x4000004000097882 */ /* 0x000fe20000000000 */
[----:B------:R-:W-:Y:S01]  /*13f0*/  UMOV UR11, 0x40000040 ;  /* 0x40000040000b7882 */ /* 0x000fe20000000000 */
[----:B------:R-:W-:Y:S02]  /*1400*/  WARPGROUP.DEPBAR.LE gsb0, 0x0 ;  /* 0x00008000000079c5 */ /* 0x000fe40000010000 */
[----:B------:R-:W-:-:S06]  /*1410*/  WARPGROUP.ARRIVE ;  /* 0x00000000000079c5 */ /* 0x000fcc0000000000 */
[----:B------:R-:W-:Y:S01]  /*1420*/  HGMMA.64x64x16.F32 R56, gdesc[UR8], R56, gsb0 ;  /* 0x00e00000083879f0 */ /* 0x000fe20008000838 */
[----:B------:R-:W-:Y:S01]  /*1430*/  UMOV UR8, UR12 ;  /* 0x0000000c00087c82 */ /* 0x000fe20008000000 */
[----:B------:R-:W-:Y:S01]  /*1440*/  UMOV UR9, 0x40000040 ;  /* 0x4000004000097882 */ /* 0x000fe20000000000 */
[----:B------:R-:W-:Y:S01]  /*1450*/  UIADD3 UR12, UR7, 0x404, URZ ;  /* 0x00000404070c7890 */ /* 0x000fe2000fffe03f */
[----:B------:R-:W-:Y:S02]  /*1460*/  WARPGROUP.DEPBAR.LE gsb0, 0x0 ;  /* 0x00008000000079c5 */ /* 0x000fe40000010000 */
[----:B------:R-:W-:-:S06]  /*1470*/  WARPGROUP.ARRIVE ;  /* 0x00000000000079c5 */ /* 0x000fcc0000000000 */
[----:B------:R-:W-:Y:S01]  /*1480*/  HGMMA.64x64x16.F32 R24, gdesc[UR8], R24, gsb0 ;  /* 0x00e00000081879f0 */ /* 0x000fe20008000818 */
        /* <DEDUP_REMOVED lines=9> */
[----:B------:R-:W-:Y:S02]  /*1520*/  WARPGROUP.DEPBAR.LE gsb0, 0x0 ;  /* 0x00008000000079c5 */ /* 0x000fe40000010000 */
[----:B------:R-:W-:-:S06]  /*1530*/  WARPGROUP.ARRIVE ;  /* 0x00000000000079c5 */ /* 0x000fcc0000000000 */
[----:B------:R-:W-:Y:S01]  /*1540*/  HGMMA.64x64x16.F32 R24, gdesc[UR8], R24, gsb0 ;  /* 0x00e00000081879f0 */ /* 0x000fe20008000818 */
[----:B------:R-:W-:Y:S02]  /*1550*/  UIADD3 UR8, UR7, 0x6, URZ ;  /* 0x0000000607087890 */ /* 0x000fe4000fffe03f */
[----:B------:R-:W-:Y:S01]  /*1560*/  UIADD3 UR10, UR6, 0x6, URZ ;  /* 0x00000006060a7890 */ /* 0x000fe2000fffe03f */
[----:B------:R-:W-:Y:S01]  /*1570*/  UMOV UR9, 0x40000040 ;  /* 0x4000004000097882 */ /* 0x000fe20000000000 */
[----:B------:R-:W-:Y:S01]  /*1580*/  UMOV UR11, 0x40000040 ;  /* 0x40000040000b7882 */ /* 0x000fe20000000000 */
[----:B------:R-:W-:Y:S01]  /*1590*/  UIADD3 UR7, UR7, 0x406, URZ ;  /* 0x0000040607077890 */ /* 0x000fe2000fffe03f */
[----:B------:R-:W-:Y:S02]  /*15a0*/  WARPGROUP.DEPBAR.LE gsb0, 0x0 ;  /* 0x00008000000079c5 */ /* 0x000fe40000010000 */
[----:B------:R-:W-:-:S06]  /*15b0*/  WARPGROUP.ARRIVE ;  /* 0x00000000000079c5 */ /* 0x000fcc0000000000 */
[----:B------:R-:W-:Y:S01]  /*15c0*/  HGMMA.64x64x16.F32 R56, gdesc[UR8], R56, gsb0 ;  /* 0x00e00000083879f0 */ /* 0x000fe20008000838 */
[----:B------:R-:W-:Y:S01]  /*15d0*/  UMOV UR8, UR7 ;  /* 0x0000000700087c82 */ /* 0x000fe20008000000 */
[----:B------:R-:W-:Y:S01]  /*15e0*/  UMOV UR9, 0x40000040 ;  /* 0x4000004000097882 */ /* 0x000fe20000000000 */
[----:B------:R-:W-:Y:S02]  /*15f0*/  WARPGROUP.DEPBAR.LE gsb0, 0x0 ;  /* 0x00008000000079c5 */ /* 0x000fe40000010000 */
[----:B------:R-:W-:-:S06]  /*1600*/  WARPGROUP.ARRIVE ;  /* 0x00000000000079c5 */ /* 0x000fcc0000000000 */
[----:B------:R-:W-:Y:S03]  /*1610*/  HGMMA.64x64x16.F32 R24, gdesc[UR8], R24, gsb0 ;  /* 0x00e00000081879f0 */ /* 0x000fe60008000818 */
[----:B------:R-:W-:Y:S02]  /*1620*/  WARPGROUP.DEPBAR.LE gsb0, 0x0 ;  /* 0x00008000000079c5 */ /* 0x000fe40000010000 */
[----:B------:R-:W-:Y:S05]  /*1630*/  @!P1 BRA `(.L_x_18) ;  /* 0x0000000400789947 */ /* 0x000fea0003800000 */
[----:B------:R-:W-:-:S04]  /*1640*/  UIADD3 UR6, UR39, 0x1, URZ ;  /* 0x0000000127067890 */ /* 0x000fc8000fffe03f */
[----:B------:R-:W-:-:S04]  /*1650*/  UISETP.NE.AND UP0, UPT, UR6, 0x4, UPT ;  /* 0x000000040600788c */ /* 0x000fc8000bf05270 */
[----:B------:R-:W-:Y:S02]  /*1660*/  USEL UR7, URZ, 0x1, UP0 ;  /* 0x000000013f077887 */ /* 0x000fe40008000000 */
[----:B------:R-:W-:Y:S02]  /*1670*/  USEL UR6, UR6, URZ, UP0 ;  /* 0x0000003f06067287 */ /* 0x000fe40008000000 */
[----:B------:R-:W-:-:S06]  /*1680*/  ULOP3.LUT UR7, UR38, UR7, URZ, 0x3c, !UPT ;  /* 0x0000000726077292 */ /* 0x000fcc000f8e3c3f */
[----:B01----:R-:W-:Y:S01]  /*1690*/  IMAD.U32 R5, RZ, RZ, UR7 ;  /* 0x00000007ff057e24 */ /* 0x003fe2000f8e00ff */
[----:B------:R-:W-:-:S06]  /*16a0*/  UMOV UR7, UR39 ;  /* 0x0000002700077c82 */ /* 0x000fcc0008000000 */
.L_x_25:
[----:B01----:R-:W-:Y:S05]  /*16b0*/  @!P0 BRA `(.L_x_19) ;  /* 0x0000000000048947 */ /* 0x003fea0003800000 */
[----:B------:R-:W-:Y:S01]  /*16c0*/  BPT.TRAP 0x1 ;  /* 0x000000040000795c */ /* 0x000fe20000300000 */
.L_x_19:
[----:B------:R-:W0:Y:S01]  /*16d0*/  S2UR UR9, SR_CgaCtaId ;  /* 0x00000000000979c3 */ /* 0x000e220000008800 */
[----:B------:R-:W-:Y:S01]  /*16e0*/  UMOV UR8, 0x400 ;  /* 0x0000040000087882 */ /* 0x000fe20000000000 */
[----:B------:R-:W-:Y:S01]  /*16f0*/  SHF.L.U32 R3, R5, 0x1f, RZ ;  /* 0x0000001f05037819 */ /* 0x000fe200000006ff */
[----:B0-----:R-:W-:-:S04]  /*1700*/  ULEA UR15, UR9, UR8, 0x18 ;  /* 0x00000008090f7291 */ /* 0x001fc8000f8ec03f */
[----:B------:R-:W-:-:S09]  /*1710*/  ULEA UR8, UR6, UR15, 0x3 ;  /* 0x0000000f06087291 */ /* 0x000fd2000f8e183f */
[----:B------:R0:W1:Y:S01]  /*1720*/  SYNCS.PHASECHK.TRANS64.TRYWAIT P1, [UR8], R3 ;  /* 0x00000003ff0075a7 */ /* 0x0000620008020148 */
[----:B------:R-:W-:Y:S05]  /*1730*/  @!P0 BRA `(.L_x_20) ;  /* 0x0000000000048947 */ /* 0x000fea0003800000 */
[----:B------:R-:W-:Y:S01]  /*1740*/  BPT.TRAP 0x1 ;  /* 0x000000040000795c */ /* 0x000fe20000300000 */
.L_x_20:
[----:B-1----:R-:W-:Y:S05]  /*1750*/  @P1 BRA `(.L_x_21) ;  /* 0x0000000000081947 */ /* 0x002fea0003800000 */
[----:B------:R-:W1:Y:S02]  /*1760*/  SYNCS.PHASECHK.TRANS64.TRYWAIT P1, [UR8], R3 ;  /* 0x00000003ff0075a7 */ /* 0x000e640008020148 */
[----:B-1----:R-:W-:Y:S05]  /*1770*/  @!P1 BRA `(.L_x_22) ;  /* 0x0000007000ec9947 */ /* 0x002fea0003800000 */
.L_x_21:
[----:B------:R-:W-:Y:S01]  /*1780*/  ULEA UR12, UR6, UR5, 0x9 ;  /* 0x00000005060c7291 */ /* 0x000fe2000f8e483f */
[----:B------:R-:W-:Y:S01]  /*1790*/  WARPGROUP.ARRIVE ;  /* 0x00000000000079c5 */ /* 0x000fe20000000000 */
[----:B------:R-:W-:Y:S01]  /*17a0*/  ULEA UR13, UR6, UR4, 0xb ;  /* 0x00000004060d7291 */ /* 0x000fe2000f8e583f */
[----:B------:R-:W-:Y:S01]  /*17b0*/  UMOV UR11, 0x40000040 ;  /* 0x40000040000b7882 */ /* 0x000fe20000000000 */
[----:B------:R-:W-:Y:S02]  /*17c0*/  UMOV UR9, 0x40000040 ;  /* 0x4000004000097882 */ /* 0x000fe40000000000 */
[----:B------:R-:W-:Y:S01]  /*17d0*/  UIADD3 UR14, UR13, 0x400, URZ ;  /* 0x000004000d0e7890 */ /* 0x000fe2000fffe03f */
[----:B------:R-:W-:Y:S02]  /*17e0*/  UMOV UR10, UR12 ;  /* 0x0000000c000a7c82 */ /* 0x000fe40008000000 */
[----:B------:R-:W-:Y:S02]  /*17f0*/  UMOV UR8, UR13 ;  /* 0x0000000d00087c82 */ /* 0x000fe40008000000 */
[----:B------:R-:W-:Y:S01]  /*1800*/  HGMMA.64x64x16.F32 R56, gdesc[UR8], R56, gsb0 ;  /* 0x00e00000083879f0 */ /* 0x000fe20008000838 */
[----:B------:R-:W-:Y:S01]  /*1810*/  UMOV UR9, 0x40000040 ;  /* 0x4000004000097882 */ /* 0x000fe20000000000 */
[----:B------:R-:W-:Y:S01]  /*1820*/  UMOV UR8, UR14 ;  /* 0x0000000e00087c82 */ /* 0x000fe20008000000 */
[----:B------:R-:W-:Y:S01]  /*1830*/  UIADD3 UR14, UR13, 0x402, URZ ;  /* 0x000004020d0e7890 */ /* 0x000fe2000fffe03f */
[----:B------:R-:W-:-:S02]  /*1840*/  WARPGROUP.DEPBAR.LE gsb0, 0x0 ;  /* 0x00008000000079c5 */ /* 0x000fc40000010000 */
        /* <DEDUP_REMOVED lines=42> */
[----:B------:R-:W-:Y:S01]  /*1af0*/  BPT.TRAP 0x1 ;  /* 0x000000040000795c */ /* 0x000fe20000300000 */
.L_x_23:
[----:B------:R-:W-:Y:S01]  /*1b00*/  ULEA UR8, UR7, UR15, 0x3 ;  /* 0x0000000f07087291 */ /* 0x000fe2000f8e183f */
[----:B------:R-:W-:-:S03]  /*1b10*/  ISETP.GT.U32.AND P1, PT, R19, 0x1, PT ;  /* 0x000000011300780c */ /* 0x000fc60003f24070 */
[----:B------:R-:W-:-:S04]  /*1b20*/  UIADD3 UR8, UR8, 0x20, URZ ;  /* 0x0000002008087890 */ /* 0x000fc8000fffe03f */
[----:B------:R-:W-:-:S09]  /*1b30*/  UPRMT UR8, URZ, 0x654, UR8 ;  /* 0x000006543f087896 */ /* 0x000fd20008000008 */
[----:B------:R-:W-:Y:S01]  /*1b40*/  SYNCS.ARRIVE.TRANS64.RED.A1T0 RZ, [UR8], RZ ;  /* 0x000000ffffff79a7 */ /* 0x000fe20008100408 */
[----:B------:R-:W-:Y:S05]  /*1b50*/  @P1 BRA `(.L_x_24) ;  /* 0x0000000000041947 */ /* 0x000fea0003800000 */
[----:B------:R-:W-:Y:S01]  /*1b60*/  BPT.TRAP 0x1 ;  /* 0x000000040000795c */ /* 0x000fe20000300000 */
.L_x_24:
[----:B------:R-:W-:Y:S01]  /*1b70*/  UIADD3 UR6, UR6, 0x1, URZ ;  /* 0x0000000106067890 */ /* 0x000fe2000fffe03f */
[C---:B------:R-:W-:Y:S01]  /*1b80*/  ISETP.GT.AND P1, PT, R0.reuse, 0x1, PT ;  /* 0x000000010000780c */ /* 0x040fe20003f24270 */
[----:B------:R-:W-:Y:S01]  /*1b90*/  UIADD3 UR7, UR7, 0x1, URZ ;  /* 0x0000000107077890 */ /* 0x000fe2000fffe03f */
[----:B------:R-:W-:Y:S01]  /*1ba0*/  IADD3 R0, R0, -0x1, RZ ;  /* 0xffffffff00007810 */ /* 0x000fe20007ffe0ff */
[----:B------:R-:W-:Y:S02]  /*1bb0*/  UISETP.NE.AND UP0, UPT, UR6, 0x4, UPT ;  /* 0x000000040600788c */ /* 0x000fe4000bf05270 */
[----:B------:R-:W-:Y:S02]  /*1bc0*/  UISETP.NE.AND UP1, UPT, UR7, 0x4, UPT ;  /* 0x000000040700788c */ /* 0x000fe4000bf25270 */
[----:B------:R-:W-:Y:S02]  /*1bd0*/  USEL UR8, URZ, 0x1, UP0 ;  /* 0x000000013f087887 */ /* 0x000fe40008000000 */
[----:B------:R-:W-:-:S02]  /*1be0*/  USEL UR6, UR6, URZ, UP0 ;  /* 0x0000003f06067287 */ /* 0x000fc40008000000 */
[----:B------:R-:W-:Y:S02]  /*1bf0*/  USEL UR7, UR7, URZ, UP1 ;  /* 0x0000003f07077287 */ /* 0x000fe40008800000 */
[----:B------:R-:W-:Y:S01]  /*1c00*/  LOP3.LUT R5, R5, UR8, RZ, 0x3c, !PT ;  /* 0x0000000805057c12 */ /* 0x000fe2000f8e3cff */
[----:B------:R-:W-:Y:S09]  /*1c10*/  @P1 BRA `(.L_x_25) ;  /* 0xfffffff800a41947 */ /* 0x000ff2000383ffff */
.L_x_18:
[----:B------:R-:W2:Y:S02]  /*1c20*/  LDC R0, c[0x0][0x28c] ;  /* 0x0000a300ff007b82 */ /* 0x000ea40000000800 */
[----:B--2---:R-:W-:-:S13]  /*1c30*/  ISETP.GE.AND P1, PT, R0, 0x1, PT ;  /* 0x000000010000780c */ /* 0x004fda0003f26270 */
[----:B------:R-:W-:Y:S05]  /*1c40*/  @!P1 BRA `(.L_x_26) ;  /* 0x0000000000409947 */ /* 0x000fea0003800000 */
[----:B------:R-:W-:Y:S05]  /*1c50*/  @!P0 BRA `(.L_x_27) ;  /* 0x0000000000048947 */ /* 0x000fea0003800000 */
[----:B------:R-:W-:Y:S01]  /*1c60*/  BPT.TRAP 0x1 ;  /* 0x000000040000795c */ /* 0x000fe20000300000 */
.L_x_27:
[----:B------:R-:W2:Y:S01]  /*1c70*/  S2UR UR6, SR_CgaCtaId ;  /* 0x00000000000679c3 */ /* 0x000ea20000008800 */
[----:B------:R-:W-:Y:S01]  /*1c80*/  UISETP.LT.AND UP0, UPT, UR40, 0x1, UPT ;  /* 0x000000012800788c */ /* 0x000fe2000bf01270 */
[----:B------:R-:W-:Y:S01]  /*1c90*/  ISETP.GT.U32.AND P0, PT, R19, 0x1, PT ;  /* 0x000000011300780c */ /* 0x000fe20003f04070 */
[----:B------:R-:W-:Y:S02]  /*1ca0*/  UMOV UR5, 0x400 ;  /* 0x0000040000057882 */ /* 0x000fe40000000000 */
[----:B------:R-:W-:-:S04]  /*1cb0*/  USEL UR4, UR40, 0x1, UP0 ;  /* 0x0000000128047887 */ /* 0x000fc80008000000 */
[----:B------:R-:W-:-:S04]  /*1cc0*/  UIADD3 UR4, UR39, UR40, -UR4 ;  /* 0x0000002827047290 */ /* 0x000fc8000fffe804 */
[----:B------:R-:W-:-:S04]  /*1cd0*/  USHF.L.U32 UR4, UR4, 0x3, URZ ;  /* 0x0000000304047899 */ /* 0x000fc8000800063f */
[----:B------:R-:W-:Y:S02]  /*1ce0*/  ULOP3.LUT UR4, UR4, 0x18, URZ, 0xc0, !UPT ;  /* 0x0000001804047892 */ /* 0x000fe4000f8ec03f */
[----:B--2---:R-:W-:-:S04]  /*1cf0*/  ULEA UR5, UR6, UR5, 0x18 ;  /* 0x0000000506057291 */ /* 0x004fc8000f8ec03f */
[----:B------:R-:W-:-:S04]  /*1d00*/  UIADD3 UR4, UR5, 0x20, UR4 ;  /* 0x0000002005047890 */ /* 0x000fc8000fffe004 */
[----:B------:R-:W-:-:S09]  /*1d10*/  UPRMT UR4, URZ, 0x654, UR4 ;  /* 0x000006543f047896 */ /* 0x000fd20008000004 */
[----:B------:R-:W-:Y:S01]  /*1d20*/  SYNCS.ARRIVE.TRANS64.RED.A1T0 RZ, [UR4], RZ ;  /* 0x000000ffffff79a7 */ /* 0x000fe20008100404 */
[----:B------:R-:W-:Y:S05]  /*1d30*/  @P0 BRA `(.L_x_26) ;  /* 0x0000000000040947 */ /* 0x000fea0003800000 */
[----:B------:R-:W-:Y:S01]  /*1d40*/  BPT.TRAP 0x1 ;  /* 0x000000040000795c */ /* 0x000fe20000300000 */
.L_x_26:
[----:B------:R-:W2:Y:S01]  /*1d50*/  LDC R6, c[0x0][0x288] ;  /* 0x0000a200ff067b82 */ /* 0x000ea20000000800 */
[----:B------:R-:W-:Y:S01]  /*1d60*/  UIADD3 UR39, UR40, UR39, URZ ;  /* 0x0000002728277290 */ /* 0x000fe2000fffe03f */
[----:B01----:R-:W-:Y:S01]  /*1d70*/  LOP3.LUT R5, R18, 0x3, RZ, 0xc0, !PT ;  /* 0x0000000312057812 */ /* 0x003fe200078ec0ff */
[----:B------:R-:W-:Y:S01]  /*1d80*/  IMAD.SHL.U32 R11, R90, 0x40, RZ ;  /* 0x000000405a0b7824 */ /* 0x000fe200078e00ff */
[----:B------:R-:W-:Y:S01]  /*1d90*/  SHF.R.U32.HI R3, RZ, 0x2, R18 ;  /* 0x00000002ff037819 */ /* 0x000fe20000011612 */
[----:B------:R-:W-:Y:S01]  /*1da0*/  USHF.R.U32.HI UR4, URZ, 0x2, UR39 ;  /* 0x000000023f047899 */ /* 0x000fe20008011627 */
[----:B------:R-:W-:Y:S01]  /*1db0*/  LOP3.LUT R4, R18, 0x60, RZ, 0xc0, !PT ;  /* 0x0000006012047812 */ /* 0x000fe200078ec0ff */
[----:B------:R-:W-:Y:S01]  /*1dc0*/  ULDC UR8, c[0x0][0x284] ;  /* 0x0000a10000087ab9 */ /* 0x000fe20000000800 */
[----:B------:R-:W-:Y:S01]  /*1dd0*/  LOP3.LUT R0, R22, 0x1, RZ, 0xc0, !PT ;  /* 0x0000000116007812 */ /* 0x000fe200078ec0ff */
[----:B------:R-:W-:Y:S01]  /*1de0*/  ULOP3.LUT UR4, UR4, 0x1, URZ, 0xc0, !UPT ;  /* 0x0000000104047892 */ /* 0x000fe2000f8ec03f */
[----:B------:R-:W-:Y:S01]  /*1df0*/  LOP3.LUT R3, R3, 0x7, RZ, 0xc0, !PT ;  /* 0x0000000703037812 */ /* 0x000fe200078ec0ff */
[----:B------:R-:W-:Y:S01]  /*1e00*/  UISETP.GT.U32.AND UP1, UPT, UR39, 0x3, UPT ;  /* 0x000000032700788c */ /* 0x000fe2000bf24070 */
[----:B------:R-:W-:Y:S01]  /*1e10*/  SHF.R.U32.HI R4, RZ, 0x1, R4 ;  /* 0x00000001ff047819 */ /* 0x000fe20000011604 */
[----:B------:R-:W-:Y:S01]  /*1e20*/  IMAD.SHL.U32 R8, R0, 0x40, RZ ;  /* 0x0000004000087824 */ /* 0x000fe200078e00ff */
[----:B------:R-:W-:Y:S01]  /*1e30*/  UISETP.NE.U32.AND UP0, UPT, UR4, 0x1, UPT ;  /* 0x000000010400788c */ /* 0x000fe2000bf05070 */
[----:B------:R-:W-:Y:S01]  /*1e40*/  SHF.R.S32.HI R21, RZ, 0x1f, R23 ;  /* 0x0000001fff157819 */ /* 0x000fe20000011417 */
[----:B------:R-:W-:Y:S01]  /*1e50*/  ULDC.64 UR6, c[0x0][0x5d0] ;  /* 0x0001740000067ab9 */ /* 0x000fe20000000a00 */
[--C-:B------:R-:W-:Y:S01]  /*1e60*/  IADD3 R7, RZ, -R4, -R3.reuse ;  /* 0x80000004ff077210 */ /* 0x100fe20007ffe803 */
[----:B------:R-:W-:Y:S01]  /*1e70*/  UISETP.LT.U32.AND UP1, UPT, UR40, 0x4, UP1 ;  /* 0x000000042800788c */ /* 0x000fe20008f21070 */
[----:B------:R-:W-:Y:S01]  /*1e80*/  LOP3.LUT R3, R8, 0x40, R3, 0xe2, !PT ;  /* 0x0000004008037812 */ /* 0x000fe200078ee203 */
[----:B------:R-:W-:Y:S01]  /*1e90*/  UISETP.GT.U32.AND UP0, UPT, UR40, 0x3, !UP0 ;  /* 0x000000032800788c */ /* 0x000fe2000c704070 */
[----:B------:R-:W-:Y:S01]  /*1ea0*/  IMAD R8, R21, UR6, RZ ;  /* 0x0000000615087c24 */ /* 0x000fe2000f8e02ff */
[----:B------:R-:W-:Y:S01]  /*1eb0*/  USEL UR5, URZ, 0x1, !UP1 ;  /* 0x000000013f057887 */ /* 0x000fe2000c800000 */
[----:B------:R-:W-:Y:S01]  /*1ec0*/  IMAD R0, R0, -0x40, R7 ;  /* 0xffffffc000007824 */ /* 0x000fe200078e0207 */
[----:B--2---:R-:W-:Y:S01]  /*1ed0*/  ISETP.GE.AND P0, PT, R11, R6, PT ;  /* 0x000000060b00720c */ /* 0x004fe20003f06270 */
[----:B------:R-:W-:Y:S01]  /*1ee0*/  IMAD R10, R5, -0x2, R6 ;  /* 0xfffffffe050a7824 */ /* 0x000fe200078e0206 */
[----:B------:R-:W-:Y:S01]  /*1ef0*/  USEL UR4, URZ, 0x1, !UP0 ;  /* 0x000000013f047887 */ /* 0x000fe2000c000000 */
[----:B------:R-:W-:Y:S01]  /*1f00*/  IMAD.SHL.U32 R5, R94, 0x100, RZ ;  /* 0x000001005e057824 */ /* 0x000fe200078e00ff */
[----:B------:R-:W-:Y:S01]  /*1f10*/  ULOP3.LUT UR39, UR39, 0x3, URZ, 0xc0, !UPT ;  /* 0x0000000327277892 */ /* 0x000fe2000f8ec03f */
[----:B------:R-:W-:Y:S01]  /*1f20*/  IMAD.SHL.U32 R6, R18, 0x2, RZ ;  /* 0x0000000212067824 */ /* 0x000fe200078e00ff */
[----:B------:R-:W-:Y:S01]  /*1f30*/  ULOP3.LUT UR38, UR4, UR38, UR5, 0x96, !UPT ;  /* 0x0000002604267292 */ /* 0x000fe2000f8e9605 */
[----:B------:R-:W-:Y:S01]  /*1f40*/  IMAD.WIDE R94, R94, 0x100, RZ ;  /* 0x000001005e5e7825 */ /* 0x000fe200078e02ff */
[----:B------:R-:W-:-:S02]  /*1f50*/  ISETP.GE.OR P0, PT, R5, UR8, P0 ;  /* 0x0000000805007c0c */ /* 0x000fc40008706670 */
[----:B------:R-:W-:Y:S01]  /*1f60*/  LOP3.LUT R6, R11, 0x6, R6, 0xf8, !PT ;  /* 0x000000060b067812 */ /* 0x000fe200078ef806 */
[----:B------:R-:W-:Y:S01]  /*1f70*/  IMAD R13, R23, UR7, R8 ;  /* 0x00000007170d7c24 */ /* 0x000fe2000f8e0208 */
[----:B------:R-:W-:Y:S01]  /*1f80*/  LOP3.LUT R113, R94, R3, R4, 0xfe, !PT ;  /* 0x000000035e717212 */ /* 0x000fe200078efe04 */
[----:B------:R-:W-:Y:S01]  /*1f90*/  IMAD.IADD R4, R10, 0x1, -R11 ;  /* 0x000000010a047824 */ /* 0x000fe200078e0a0b */
[----:B------:R-:W-:Y:S02]  /*1fa0*/  SHF.R.S32.HI R7, RZ, 0x1f, R6 ;  /* 0x0000001fff077819 */ /* 0x000fe40000011406 */
[----:B------:R-:W-:Y:S01]  /*1fb0*/  IADD3 R3, -R5, UR8, R0 ;  /* 0x0000000805037c10 */ /* 0x000fe2000fffe100 */
[----:B------:R-:W-:Y:S02]  /*1fc0*/  IMAD.MOV.U32 R0, RZ, RZ, -0x1 ;  /* 0xffffffffff007424 */ /* 0x000fe400078e00ff */
[----:B------:R-:W-:-:S04]  /*1fd0*/  IMAD.WIDE.U32 R8, R23, UR6, R6 ;  /* 0x0000000617087c25 */ /* 0x000fc8000f8e0006 */
[----:B------:R-:W-:Y:S01]  /*1fe0*/  IMAD.IADD R9, R9, 0x1, R13 ;  /* 0x0000000109097824 */ /* 0x000fe200078e020d */
[----:B------:R-:W-:Y:S06]  /*1ff0*/  @P0 BRA `(.L_x_28) ;  /* 0x0000004c007c0947 */ /* 0x000fec0003800000 */
[----:B------:R-:W0:Y:S01]  /*2000*/  LDC.64 R12, c[0x0][0x5c8] ;  /* 0x00017200ff0c7b82 */ /* 0x000e220000000a00 */
[----:B-----5:R-:W-:Y:S01]  /*2010*/  FSETP.NEU.AND P1, PT, R89, RZ, PT ;  /* 0x000000ff5900720b */ /* 0x020fe20003f2d000 */
[----:B------:R-:W-:Y:S01]  /*2020*/  BSSY B0, `(.L_x_28) ;  /* 0x00004dc000007945 */ /* 0x000fe20003800000 */
[----:B------:R-:W-:-:S04]  /*2030*/  ISETP.GT.AND P6, PT, R4, RZ, PT ;  /* 0x000000ff0400720c */ /* 0x000fc80003fc4270 */
[----:B------:R-:W-:Y:S01]  /*2040*/  ISETP.GT.AND P0, PT, R3, RZ, P6 ;  /* 0x000000ff0300720c */ /* 0x000fe20003704270 */
[-C--:B0-----:R-:W-:Y:S02]  /*2050*/  IMAD R10, R95, R12.reuse, RZ ;  /* 0x0000000c5f0a7224 */ /* 0x081fe400078e02ff */
[----:B------:R-:W-:-:S04]  /*2060*/  IMAD.WIDE.U32 R104, R113, R12, R8 ;  /* 0x0000000c71687225 */ /* 0x000fc800078e0008 */
[----:B------:R-:W-:-:S04]  /*2070*/  IMAD R5, R113, R13, R10 ;  /* 0x0000000d71057224 */ /* 0x000fc800078e020a */
[----:B------:R-:W-:Y:S01]  /*2080*/  IMAD.IADD R93, R105, 0x1, R5 ;  /* 0x00000001695d7824 */ /* 0x000fe200078e0205 */
[----:B------:R-:W-:Y:S06]  /*2090*/  @!P1 BRA `(.L_x_29) ;  /* 0x0000003400789947 */ /* 0x000fec0003800000 */
[----:B------:R-:W0:Y:S01]  /*20a0*/  LDC.64 R14, c[0x0][0x5b8] ;  /* 0x00016e00ff0e7b82 */ /* 0x000e220000000a00 */
[----:B------:R-:W-:-:S07]  /*20b0*/  ULDC.64 UR4, c[0x0][0x5c0] ;  /* 0x0001700000047ab9 */ /* 0x000fce0000000a00 */
[----:B------:R-:W1:Y:S08]  /*20c0*/  LDC.64 R96, c[0x0][0x5b0] ;  /* 0x00016c00ff607b82 */ /* 0x000e700000000a00 */
[----:B------:R-:W2:Y:S01]  /*20d0*/  LDC.64 R10, c[0x0][0x5a8] ;  /* 0x00016a00ff0a7b82 */ /* 0x000ea20000000a00 */
[-C--:B0-----:R-:W-:Y:S02]  /*20e0*/  IMAD R8, R21, R14.reuse, RZ ;  /* 0x0000000e15087224 */ /* 0x081fe400078e02ff */
[----:B------:R-:W-:-:S04]  /*20f0*/  IMAD.WIDE.U32 R20, R23, R14, R6 ;  /* 0x0000000e17147225 */ /* 0x000fc800078e0006 */
[----:B------:R-:W-:Y:S02]  /*2100*/  IMAD R103, R23, R15, R8 ;  /* 0x0000000f17677224 */ /* 0x000fe400078e0208 */
[-C--:B-1----:R-:W-:Y:S02]  /*2110*/  IMAD R8, R95, R96.reuse, RZ ;  /* 0x000000605f087224 */ /* 0x082fe400078e02ff */
[----:B------:R-:W-:Y:S02]  /*2120*/  IMAD.IADD R91, R21, 0x1, R103 ;  /* 0x00000001155b7824 */ /* 0x000fe400078e0267 */
[----:B------:R-:W-:Y:S02]  /*2130*/  IMAD.MOV.U32 R90, RZ, RZ, R20 ;  /* 0x000000ffff5a7224 */ /* 0x000fe400078e0014 */
[C---:B------:R-:W-:Y:S02]  /*2140*/  IMAD R109, R113.reuse, R97, R8 ;  /* 0x00000061716d7224 */ /* 0x040fe400078e0208 */
[----:B------:R-:W-:-:S04]  /*2150*/  IMAD.WIDE.U32 R8, R113, R96, R90 ;  /* 0x0000006071087225 */ /* 0x000fc800078e005a */
[----:B------:R-:W-:Y:S01]  /*2160*/  IMAD.IADD R5, R9, 0x1, R109 ;  /* 0x0000000109057824 */ /* 0x000fe200078e026d */
[----:B--2---:R-:W-:-:S04]  /*2170*/  LEA R98, P1, R8, R10, 0x1 ;  /* 0x0000000a08627211 */ /* 0x004fc800078208ff */
[----:B------:R-:W-:-:S05]  /*2180*/  LEA.HI.X R99, R8, R11, R5, 0x1, P1 ;  /* 0x0000000b08637211 */ /* 0x000fca00008f0c05 */
[----:B------:R-:W2:Y:S01]  /*2190*/  @P0 LDG.E.LTC128B.U16 R5, desc[UR36][R98.64] ;  /* 0x0000002462050981 */ /* 0x000ea2000c1e1520 */
[----:B------:R-:W-:Y:S01]  /*21a0*/  ISETP.GT.AND P4, PT, R4, 0x1, PT ;  /* 0x000000010400780c */ /* 0x000fe20003f84270 */
[----:B------:R-:W-:Y:S01]  /*21b0*/  IMAD.WIDE.U32 R8, R113, R96, R6 ;  /* 0x0000006071087225 */ /* 0x000fe200078e0006 */
[----:B------:R-:W-:Y:S02]  /*21c0*/  BSSY B1, `(.L_x_30) ;  /* 0x0000013000017945 */ /* 0x000fe40003800000 */
[----:B------:R-:W-:Y:S01]  /*21d0*/  P2R R107, PR, RZ, 0x10 ;  /* 0x00000010ff6b7803 */ /* 0x000fe20000000000 */
[----:B------:R-:W-:Y:S02]  /*21e0*/  IMAD.IADD R9, R109, 0x1, R9 ;  /* 0x000000016d097824 */ /* 0x000fe400078e0209 */
[----:B------:R-:W-:-:S04]  /*21f0*/  IMAD.WIDE.U32 R100, R23, R14, R8 ;  /* 0x0000000e17647225 */ /* 0x000fc800078e0008 */
[----:B------:R-:W-:Y:S01]  /*2200*/  IMAD.IADD R9, R103, 0x1, R101 ;  /* 0x0000000167097824 */ /* 0x000fe200078e0265 */
[----:B------:R-:W-:Y:S02]  /*2210*/  LEA R8, P2, R100, R10, 0x1 ;  /* 0x0000000a64087211 */ /* 0x000fe400078408ff */
[----:B------:R-:W-:Y:S02]  /*2220*/  SHF.L.U64.HI R101, R96, 0x3, R97 ;  /* 0x0000000360657819 */ /* 0x000fe40000010261 */
[----:B------:R-:W-:Y:S01]  /*2230*/  LEA.HI.X R9, R100, R11, R9, 0x1, P2 ;  /* 0x0000000b64097211 */ /* 0x000fe200010f0c09 */
[----:B------:R-:W-:Y:S02]  /*2240*/  IMAD.SHL.U32 R100, R96, 0x8, RZ ;  /* 0x0000000860647824 */ /* 0x000fe400078e00ff */
[----:B--2---:R-:W-:-:S05]  /*2250*/  HADD2.F32 R92, -RZ, R5.H0_H0 ;  /* 0x20000005ff5c7230 */ /* 0x004fca0000004100 */
[----:B------:R-:W-:Y:S01]  /*2260*/  FMUL R15, R92, R89 ;  /* 0x000000595c0f7220 */ /* 0x000fe20000400000 */
[----:B------:R-:W-:-:S03]  /*2270*/  LEA R92, P1, R104, UR4, 0x1 ;  /* 0x00000004685c7c11 */ /* 0x000fc6000f8208ff */
[----:B------:R-:W-:Y:S01]  /*2280*/  FFMA R15, R56, R88, R15 ;  /* 0x00000058380f7223 */ /* 0x000fe2000000000f */
[----:B------:R-:W-:Y:S02]  /*2290*/  LEA.HI.X R93, R104, UR5, R93, 0x1, P1 ;  /* 0x00000005685d7c11 */ /* 0x000fe400088f0c5d */
[----:B------:R-:W-:Y:S02]  /*22a0*/  ISETP.GT.AND P1, PT, R3, RZ, P4 ;  /* 0x000000ff0300720c */ /* 0x000fe40002724270 */
[----:B------:R-:W-:-:S05]  /*22b0*/  F2FP.F16.F32.PACK_AB R15, RZ, R15 ;  /* 0x0000000fff0f723e */ /* 0x000fca00000000ff */
[----:B------:R0:W-:Y:S06]  /*22c0*/  @P0 STG.E.U16 desc[UR36][R92.64], R15 ;  /* 0x0000000f5c000986 */ /* 0x0001ec000c101524 */
[----:B------:R-:W-:Y:S05]  /*22d0*/  @!P1 BRA `(.L_x_31) ;  /* 0x0000000000049947 */ /* 0x000fea0003800000 */
[----:B------:R1:W5:Y:S02]  /*22e0*/  LDG.E.LTC128B.U16 R5, desc[UR36][R8.64+0x2] ;  /* 0x0000022408057981 */ /* 0x000364000c1e1520 */
.L_x_31:
[----:B------:R-:W-:Y:S05]  /*22f0*/  BSYNC B1 ;  /* 0x0000000000017941 */ /* 0x000fea0003800000 */
.L_x_30:
[----:B-----5:R-:W-:Y:S01]  /*2300*/  HADD2.F32 R56, -RZ, R5.H0_H0 ;  /* 0x20000005ff387230 */ /* 0x020fe20000004100 */
[----:B------:R-:W-:Y:S01]  /*2310*/  ISETP.GT.AND P0, PT, R3, 0x8, P6 ;  /* 0x000000080300780c */ /* 0x000fe20003704270 */
[----:B------:R-:W-:-:S04]  /*2320*/  IMAD.WIDE.U32 R104, R113, R96, R100 ;  /* 0x0000006071687225 */ /* 0x000fc800078e0064 */
[----:B------:R-:W-:Y:S01]  /*2330*/  FMUL R56, R56, R89 ;  /* 0x0000005938387220 */ /* 0x000fe20000400000 */
[----:B------:R-:W-:Y:S01]  /*2340*/  IMAD.IADD R109, R109, 0x1, R105 ;  /* 0x000000016d6d7824 */ /* 0x000fe200078e0269 */
[----:B0-----:R-:W-:Y:S02]  /*2350*/  IADD3 R15, P2, R20, R104, RZ ;  /* 0x00000068140f7210 */ /* 0x001fe40007f5e0ff */
[----:B------:R-:W-:-:S03]  /*2360*/  FFMA R57, R57, R88, R56 ;  /* 0x0000005839397223 */ /* 0x000fc60000000038 */
[----:B------:R-:W-:Y:S01]  /*2370*/  IMAD.X R98, R109, 0x1, R91, P2 ;  /* 0x000000016d627824 */ /* 0x000fe200010e065b */
[C---:B------:R-:W-:Y:S02]  /*2380*/  LEA R56, P2, R15.reuse, R10, 0x1 ;  /* 0x0000000a0f387211 */ /* 0x040fe400078408ff */
[----:B------:R-:W-:Y:S02]  /*2390*/  F2FP.F16.F32.PACK_AB R99, RZ, R57 ;  /* 0x00000039ff63723e */ /* 0x000fe400000000ff */
[----:B------:R-:W-:Y:S02]  /*23a0*/  LEA.HI.X R57, R15, R11, R98, 0x1, P2 ;  /* 0x0000000b0f397211 */ /* 0x000fe400010f0c62 */
[----:B------:R-:W-:Y:S01]  /*23b0*/  PRMT R15, R5, 0x7610, R15 ;  /* 0x00007610050f7816 */ /* 0x000fe2000000000f */
[----:B------:R0:W-:Y:S05]  /*23c0*/  @P1 STG.E.U16 desc[UR36][R92.64+0x2], R99 ;  /* 0x000002635c001986 */ /* 0x0001ea000c101524 */
[----:B------:R2:W3:Y:S01]  /*23d0*/  @P0 LDG.E.LTC128B.U16 R15, desc[UR36][R56.64] ;  /* 0x00000024380f0981 */ /* 0x0004e2000c1e1520 */
[----:B------:R-:W-:Y:S01]  /*23e0*/  IADD3 R104, P1, R6, R104, RZ ;  /* 0x0000006806687210 */ /* 0x000fe20007f3e0ff */
[----:B------:R-:W-:Y:S01]  /*23f0*/  BSSY B1, `(.L_x_32) ;  /* 0x0000012000017945 */ /* 0x000fe20003800000 */
[----:B------:R-:W-:-:S03]  /*2400*/  SHF.L.U64.HI R111, R12, 0x4, R13 ;  /* 0x000000040c6f7819 */ /* 0x000fc6000001020d */
[----:B------:R-:W-:Y:S01]  /*2410*/  IMAD.X R105, R7, 0x1, R109, P1 ;  /* 0x0000000107697824 */ /* 0x000fe200008e066d */
[----:B------:R-:W-:Y:S01]  /*2420*/  ISETP.GT.AND P1, PT, R3, 0x8, P4 ;  /* 0x000000080300780c */ /* 0x000fe20002724270 */
[----:B------:R-:W-:Y:S02]  /*2430*/  IMAD.SHL.U32 R109, R12, 0x10, RZ ;  /* 0x000000100c6d7824 */ /* 0x000fe400078e00ff */
[----:B------:R-:W-:-:S03]  /*2440*/  IMAD.WIDE.U32 R104, R23, R14, R104 ;  /* 0x0000000e17687225 */ /* 0x000fc600078e0068 */
[----:B--2---:R-:W-:Y:S01]  /*2450*/  LEA R56, P3, R104, R10, 0x1 ;  /* 0x0000000a68387211 */ /* 0x004fe200078608ff */
[----:B---3--:R-:W-:-:S05]  /*2460*/  HADD2.F32 R98, -RZ, R15.H0_H0 ;  /* 0x2000000fff627230 */ /* 0x008fca0000004100 */
[----:B------:R-:W-:Y:S01]  /*2470*/  FMUL R5, R98, R89 ;  /* 0x0000005962057220 */ /* 0x000fe20000400000 */
[----:B------:R-:W-:-:S03]  /*2480*/  IADD3 R98, P2, R109, R92, RZ ;  /* 0x0000005c6d627210 */ /* 0x000fc60007f5e0ff */
[----:B------:R-:W-:Y:S01]  /*2490*/  FFMA R5, R58, R88, R5 ;  /* 0x000000583a057223 */ /* 0x000fe20000000005 */
[----:B------:R-:W-:Y:S02]  /*24a0*/  IMAD.IADD R58, R103, 0x1, R105 ;  /* 0x00000001673a7824 */ /* 0x000fe400078e0269 */
[----:B0-----:R-:W-:Y:S02]  /*24b0*/  IMAD.X R99, R111, 0x1, R93, P2 ;  /* 0x000000016f637824 */ /* 0x001fe400010e065d */
[----:B------:R-:W-:Y:S02]  /*24c0*/  F2FP.F16.F32.PACK_AB R5, RZ, R5 ;  /* 0x00000005ff05723e */ /* 0x000fe400000000ff */
[----:B------:R-:W-:-:S03]  /*24d0*/  LEA.HI.X R57, R104, R11, R58, 0x1, P3 ;  /* 0x0000000b68397211 */ /* 0x000fc600018f0c3a */
[----:B------:R0:W-:Y:S01]  /*24e0*/  @P0 STG.E.U16 desc[UR36][R98.64], R5 ;  /* 0x0000000562000986 */ /* 0x0001e2000c101524 */
[----:B------:R-:W-:Y:S05]  /*24f0*/  @!P1 BRA `(.L_x_33) ;  /* 0x0000000000049947 */ /* 0x000fea0003800000 */
[----:B------:R2:W5:Y:S02]  /*2500*/  LDG.E.LTC128B.U16 R15, desc[UR36][R56.64+0x2] ;  /* 0x00000224380f7981 */ /* 0x000564000c1e1520 */
.L_x_33:
[----:B------:R-:W-:Y:S05]  /*2510*/  BSYNC B1 ;  /* 0x0000000000017941 */ /* 0x000fea0003800000 */
.L_x_32:
[----:B-----5:R-:W-:Y:S01]  /*2520*/  HADD2.F32 R58, -RZ, R15.H0_H0 ;  /* 0x2000000fff3a7230 */ /* 0x020fe20000004100 */
[----:B------:R-:W-:Y:S01]  /*2530*/  ISETP.GT.AND P4, PT, R4, 0x8, PT ;  /* 0x000000080400780c */ /* 0x000fe20003f84270 */
[----:B------:R-:W-:Y:S01]  /*2540*/  BSSY B1, `(.L_x_34) ;  /* 0x000000d000017945 */ /* 0x000fe20003800000 */
[----:B------:R-:W-:Y:S02]  /*2550*/  PRMT R104, R15, 0x7610, R104 ;  /* 0x000076100f687816 */ /* 0x000fe40000000068 */
[----:B------:R-:W-:Y:S01]  /*2560*/  FMUL R58, R58, R89 ;  /* 0x000000593a3a7220 */ /* 0x000fe20000400000 */
[----:B------:R-:W-:Y:S02]  /*2570*/  ISETP.GT.AND P0, PT, R3, RZ, P4 ;  /* 0x000000ff0300720c */ /* 0x000fe40002704270 */
[----:B------:R-:W-:Y:S01]  /*2580*/  P2R R108, PR, RZ, 0x10 ;  /* 0x00000010ff6c7803 */ /* 0x000fe20000000000 */
[----:B------:R-:W-:Y:S01]  /*2590*/  FFMA R58, R59, R88, R58 ;  /* 0x000000583b3a7223 */ /* 0x000fe2000000003a */
[----:B------:R-:W-:-:S04]  /*25a0*/  IMAD.MOV.U32 R59, RZ, RZ, R99 ;  /* 0x000000ffff3b7224 */ /* 0x000fc800078e0063 */
[----:B------:R-:W-:-:S04]  /*25b0*/  F2FP.F16.F32.PACK_AB R58, RZ, R58 ;  /* 0x0000003aff3a723e */ /* 0x000fc800000000ff */
[----:B0-----:R-:W-:Y:S01]  /*25c0*/  PRMT R5, R58, 0x7610, R5 ;  /* 0x000076103a057816 */ /* 0x001fe20000000005 */
[----:B------:R-:W-:-:S05]  /*25d0*/  IMAD.MOV.U32 R58, RZ, RZ, R98 ;  /* 0x000000ffff3a7224 */ /* 0x000fca00078e0062 */
[----:B------:R0:W-:Y:S01]  /*25e0*/  @P1 STG.E.U16 desc[UR36][R58.64+0x2], R5 ;  /* 0x000002053a001986 */ /* 0x0001e2000c101524 */
[----:B------:R-:W-:Y:S05]  /*25f0*/  @!P0 BRA `(.L_x_35) ;  /* 0x0000000000048947 */ /* 0x000fea0003800000 */
[----:B------:R3:W5:Y:S02]  /*2600*/  LDG.E.LTC128B.U16 R104, desc[UR36][R8.64+0x10] ;  /* 0x0000102408687981 */ /* 0x000764000c1e1520 */
.L_x_35:
[----:B------:R-:W-:Y:S05]  /*2610*/  BSYNC B1 ;  /* 0x0000000000017941 */ /* 0x000fea0003800000 */
.L_x_34:
[----:B-----5:R-:W-:Y:S01]  /*2620*/  HADD2.F32 R106, -RZ, R104.H0_H0 ;  /* 0x20000068ff6a7230 */ /* 0x020fe20000004100 */
[C---:B------:R-:W-:Y:S01]  /*2630*/  SHF.L.U64.HI R15, R12.reuse, 0x8, R13 ;  /* 0x000000080c0f7819 */ /* 0x040fe2000001020d */
[----:B0-----:R-:W-:Y:S01]  /*2640*/  IMAD.SHL.U32 R5, R12, 0x100, RZ ;  /* 0x000001000c057824 */ /* 0x001fe200078e00ff */
[----:B------:R-:W-:Y:S01]  /*2650*/  ISETP.GT.AND P3, PT, R4, 0x9, PT ;  /* 0x000000090400780c */ /* 0x000fe20003f64270 */
[----:B------:R-:W-:Y:S01]  /*2660*/  BSSY B1, `(.L_x_36) ;  /* 0x000000b000017945 */ /* 0x000fe20003800000 */
[----:B------:R-:W-:Y:S02]  /*2670*/  FMUL R105, R106, R89 ;  /* 0x000000596a697220 */ /* 0x000fe40000400000 */
[----:B------:R-:W-:Y:S02]  /*2680*/  IADD3 R12, P1, P2, R5, R92, R109 ;  /* 0x0000005c050c7210 */ /* 0x000fe40007a3e06d */
[----:B------:R-:W-:Y:S02]  /*2690*/  FFMA R105, R60, R88, R105 ;  /* 0x000000583c697223 */ /* 0x000fe40000000069 */
[----:B------:R-:W-:-:S02]  /*26a0*/  IADD3.X R13, R15, R93, R111, P1, P2 ;  /* 0x0000005d0f0d7210 */ /* 0x000fc40000fe446f */
[----:B------:R-:W-:Y:S02]  /*26b0*/  ISETP.GT.AND P1, PT, R3, RZ, P3 ;  /* 0x000000ff0300720c */ /* 0x000fe40001f24270 */
[----:B------:R-:W-:Y:S02]  /*26c0*/  F2FP.F16.F32.PACK_AB R60, RZ, R105 ;  /* 0x00000069ff3c723e */ /* 0x000fe400000000ff */
[----:B------:R-:W-:-:S03]  /*26d0*/  P2R R105, PR, RZ, 0x8 ;  /* 0x00000008ff697803 */ /* 0x000fc60000000000 */
[----:B------:R0:W-:Y:S06]  /*26e0*/  @P0 STG.E.U16 desc[UR36][R92.64+0x10], R60 ;  /* 0x0000103c5c000986 */ /* 0x0001ec000c101524 */
[----:B------:R-:W-:Y:S05]  /*26f0*/  @!P1 BRA `(.L_x_37) ;  /* 0x0000000000049947 */ /* 0x000fea0003800000 */
[----:B------:R4:W5:Y:S02]  /*2700*/  LDG.E.LTC128B.U16 R104, desc[UR36][R8.64+0x12] ;  /* 0x0000122408687981 */ /* 0x000964000c1e1520 */
.L_x_37:
[----:B------:R-:W-:Y:S05]  /*2710*/  BSYNC B1 ;  /* 0x0000000000017941 */ /* 0x000fea0003800000 */
.L_x_36:
[----:B0----5:R-:W-:Y:S01]  /*2720*/  HADD2.F32 R60, -RZ, R104.H0_H0 ;  /* 0x20000068ff3c7230 */ /* 0x021fe20000004100 */
[----:B------:R-:W-:Y:S01]  /*2730*/  ISETP.GT.AND P0, PT, R3, 0x8, P4 ;  /* 0x000000080300780c */ /* 0x000fe20002704270 */
[----:B------:R-:W-:Y:S03]  /*2740*/  BSSY B1, `(.L_x_38) ;  /* 0x000000a000017945 */ /* 0x000fe60003800000 */
[----:B------:R-:W-:-:S04]  /*2750*/  FMUL R60, R60, R89 ;  /* 0x000000593c3c7220 */ /* 0x000fc80000400000 */
[----:B------:R-:W-:Y:S01]  /*2760*/  FFMA R60, R61, R88, R60 ;  /* 0x000000583d3c7223 */ /* 0x000fe2000000003c */
[----:B------:R-:W-:-:S04]  /*2770*/  @P1 IMAD.MOV.U32 R61, RZ, RZ, R93 ;  /* 0x000000ffff3d1224 */ /* 0x000fc800078e005d */
[----:B------:R-:W-:-:S04]  /*2780*/  F2FP.F16.F32.PACK_AB R60, RZ, R60 ;  /* 0x0000003cff3c723e */ /* 0x000fc800000000ff */
[----:B------:R-:W-:Y:S01]  /*2790*/  PRMT R106, R60, 0x7610, R106 ;  /* 0x000076103c6a7816 */ /* 0x000fe2000000006a */
[----:B------:R-:W-:-:S05]  /*27a0*/  @P1 IMAD.MOV.U32 R60, RZ, RZ, R92 ;  /* 0x000000ffff3c1224 */ /* 0x000fca00078e005c */
[----:B------:R0:W-:Y:S01]  /*27b0*/  @P1 STG.E.U16 desc[UR36][R60.64+0x12], R106 ;  /* 0x0000126a3c001986 */ /* 0x0001e2000c101524 */
[----:B------:R-:W-:Y:S05]  /*27c0*/  @!P0 BRA `(.L_x_39) ;  /* 0x0000000000048947 */ /* 0x000fea0003800000 */
[----:B------:R0:W5:Y:S02]  /*27d0*/  LDG.E.LTC128B.U16 R104, desc[UR36][R56.64+0x10] ;  /* 0x0000102438687981 */ /* 0x000164000c1e1520 */
.L_x_39:
[----:B------:R-:W-:Y:S05]  /*27e0*/  BSYNC B1 ;  /* 0x0000000000017941 */ /* 0x000fea0003800000 */
.L_x_38:
[----:B0----5:R-:W-:Y:S01]  /*27f0*/  HADD2.F32 R60, -RZ, R104.H0_H0 ;  /* 0x20000068ff3c7230 */ /* 0x021fe20000004100 */
[----:B------:R-:W-:Y:S01]  /*2800*/  ISETP.GT.AND P1, PT, R3, 0x8, P3 ;  /* 0x000000080300780c */ /* 0x000fe20001f24270 */
[----:B------:R-:W-:Y:S03]  /*2810*/  BSSY B1, `(.L_x_40) ;  /* 0x0000007000017945 */ /* 0x000fe60003800000 */
[----:B------:R-:W-:-:S04]  /*2820*/  FMUL R61, R60, R89 ;  /* 0x000000593c3d7220 */ /* 0x000fc80000400000 */
[----:B------:R-:W-:-:S05]  /*2830*/  FFMA R61, R62, R88, R61 ;  /* 0x000000583e3d7223 */ /* 0x000fca000000003d */
[----:B------:R-:W-:-:S05]  /*2840*/  F2FP.F16.F32.PACK_AB R61, RZ, R61 ;  /* 0x0000003dff3d723e */ /* 0x000fca00000000ff */
[----:B------:R0:W-:Y:S01]  /*2850*/  @P0 STG.E.U16 desc[UR36][R58.64+0x10], R61 ;  /* 0x0000103d3a000986 */ /* 0x0001e2000c101524 */
[----:B------:R-:W-:Y:S05]  /*2860*/  @!P1 BRA `(.L_x_41) ;  /* 0x0000000000049947 */ /* 0x000fea0003800000 */
[----:B------:R0:W5:Y:S02]  /*2870*/  LDG.E.LTC128B.U16 R104, desc[UR36][R56.64+0x12] ;  /* 0x0000122438687981 */ /* 0x000164000c1e1520 */
.L_x_41:
[----:B------:R-:W-:Y:S05]  /*2880*/  BSYNC B1 ;  /* 0x0000000000017941 */ /* 0x000fea0003800000 */
.L_x_40:
[----:B-----5:R-:W-:Y:S01]  /*2890*/  HADD2.F32 R60, -RZ, R104.H0_H0 ;  /* 0x20000068ff3c7230 */ /* 0x020fe20000004100 */
[----:B------:R-:W-:Y:S01]  /*28a0*/  IADD3 R113, P0, R113, 0x80, RZ ;  /* 0x0000008071717810 */ /* 0x000fe20007f1e0ff */
[----:B------:R-:W-:Y:S01]  /*28b0*/  BSSY B1, `(.L_x_42) ;  /* 0x000000b000017945 */ /* 0x000fe20003800000 */
[----:B------:R-:W-:Y:S02]  /*28c0*/  ISETP.GT.AND P2, PT, R4, 0x10, PT ;  /* 0x000000100400780c */ /* 0x000fe40003f44270 */
[----:B------:R-:W-:Y:S01]  /*28d0*/  FMUL R60, R60, R89 ;  /* 0x000000593c3c7220 */ /* 0x000fe20000400000 */
[----:B------:R-:W-:Y:S01]  /*28e0*/  IMAD.X R95, RZ, RZ, R95, P0 ;  /* 0x000000ffff5f7224 */ /* 0x000fe200000e065f */
[----:B------:R-:W-:Y:S02]  /*28f0*/  ISETP.GT.AND P0, PT, R3, RZ, P2 ;  /* 0x000000ff0300720c */ /* 0x000fe40001704270 */
[----:B------:R-:W-:Y:S01]  /*2900*/  FFMA R60, R63, R88, R60 ;  /* 0x000000583f3c7223 */ /* 0x000fe2000000003c */
[----:B------:R-:W-:-:S04]  /*2910*/  P2R R106, PR, RZ, 0x4 ;  /* 0x00000004ff6a7803 */ /* 0x000fc80000000000 */
[----:B------:R-:W-:-:S05]  /*2920*/  F2FP.F16.F32.PACK_AB R60, RZ, R60 ;  /* 0x0000003cff3c723e */ /* 0x000fca00000000ff */
[----:B------:R0:W-:Y:S01]  /*2930*/  @P1 STG.E.U16 desc[UR36][R58.64+0x12], R60 ;  /* 0x0000123c3a001986 */ /* 0x0001e2000c101524 */
[----:B------:R-:W-:Y:S05]  /*2940*/  @!P0 BRA `(.L_x_43) ;  /* 0x0000000000048947 */ /* 0x000fea0003800000 */
[----:B------:R0:W5:Y:S02]  /*2950*/  LDG.E.LTC128B.U16 R104, desc[UR36][R8.64+0x20] ;  /* 0x0000202408687981 */ /* 0x000164000c1e1520 */
.L_x_43:
[----:B------:R-:W-:Y:S05]  /*2960*/  BSYNC B1 ;  /* 0x0000000000017941 */ /* 0x000fea0003800000 */
.L_x_42:
[----:B0----5:R-:W-:Y:S01]  /*2970*/  HADD2.F32 R60, -RZ, R104.H0_H0 ;  /* 0x20000068ff3c7230 */ /* 0x021fe20000004100 */
[----:B------:R-:W-:Y:S01]  /*2980*/  ISETP.GT.AND P1, PT, R4, 0x11, PT ;  /* 0x000000110400780c */ /* 0x000fe20003f24270 */
[-C--:B------:R-:W-:Y:S01]  /*2990*/  IMAD.WIDE.U32 R62, R113, R96.reuse, R6 ;  /* 0x00000060713e7225 */ /* 0x080fe200078e0006 */
[----:B------:R-:W-:Y:S03]  /*29a0*/  BSSY B1, `(.L_x_44) ;  /* 0x0000021000017945 */ /* 0x000fe60003800000 */
[----:B------:R-:W-:Y:S01]  /*29b0*/  FMUL R21, R60, R89 ;  /* 0x000000593c157220 */ /* 0x000fe20000400000 */
[----:B------:R-:W-:-:S03]  /*29c0*/  IMAD R60, R95, R96, RZ ;  /* 0x000000605f3c7224 */ /* 0x000fc600078e02ff */
[----:B------:R-:W-:Y:S01]  /*29d0*/  FFMA R21, R64, R88, R21 ;  /* 0x0000005840157223 */ /* 0x000fe20000000015 */
[C---:B------:R-:W-:Y:S02]  /*29e0*/  IMAD R109, R113.reuse, R97, R60 ;  /* 0x00000061716d7224 */ /* 0x040fe400078e023c */
[----:B------:R-:W-:Y:S02]  /*29f0*/  IMAD.WIDE.U32 R60, R113, R96, R90 ;  /* 0x00000060713c7225 */ /* 0x000fe400078e005a */
[----:B------:R-:W-:Y:S02]  /*2a00*/  F2FP.F16.F32.PACK_AB R21, RZ, R21 ;  /* 0x00000015ff15723e */ /* 0x000fe400000000ff */
[----:B------:R-:W-:Y:S02]  /*2a10*/  IMAD.IADD R63, R109, 0x1, R63 ;  /* 0x000000016d3f7824 */ /* 0x000fe400078e023f */
[----:B------:R-:W-:Y:S01]  /*2a20*/  PRMT R95, R21, 0x7610, R95 ;  /* 0x00007610155f7816 */ /* 0x000fe2000000005f */
[----:B------:R-:W-:-:S02]  /*2a30*/  IMAD.IADD R21, R61, 0x1, R109 ;  /* 0x000000013d157824 */ /* 0x000fc400078e026d */
[----:B------:R-:W-:Y:S02]  /*2a40*/  IMAD.WIDE.U32 R96, R113, R96, R100 ;  /* 0x0000006071607225 */ /* 0x000fe400078e0064 */
[----:B------:R0:W-:Y:S02]  /*2a50*/  @P0 STG.E.U16 desc[UR36][R92.64+0x20], R95 ;  /* 0x0000205f5c000986 */ /* 0x0001e4000c101524 */
[----:B------:R-:W-:Y:S02]  /*2a60*/  IMAD.IADD R109, R109, 0x1, R97 ;  /* 0x000000016d6d7824 */ /* 0x000fe400078e0261 */
[----:B0-----:R-:W-:Y:S01]  /*2a70*/  IMAD.WIDE.U32 R94, R23, R14, R62 ;  /* 0x0000000e175e7225 */ /* 0x001fe200078e003e */
[----:B------:R-:W-:-:S04]  /*2a80*/  LEA R62, P0, R60, R10, 0x1 ;  /* 0x0000000a3c3e7211 */ /* 0x000fc800078008ff */
[----:B------:R-:W-:Y:S01]  /*2a90*/  LEA.HI.X R63, R60, R11, R21, 0x1, P0 ;  /* 0x0000000b3c3f7211 */ /* 0x000fe200000f0c15 */
[----:B------:R-:W-:Y:S01]  /*2aa0*/  IMAD.IADD R21, R103, 0x1, R95 ;  /* 0x0000000167157824 */ /* 0x000fe200078e025f */
[----:B------:R-:W-:-:S04]  /*2ab0*/  LEA R60, P0, R94, R10, 0x1 ;  /* 0x0000000a5e3c7211 */ /* 0x000fc800078008ff */
[----:B------:R-:W-:Y:S02]  /*2ac0*/  LEA.HI.X R61, R94, R11, R21, 0x1, P0 ;  /* 0x0000000b5e3d7211 */ /* 0x000fe400000f0c15 */
[----:B------:R-:W-:-:S05]  /*2ad0*/  IADD3 R64, P0, R20, R96, RZ ;  /* 0x0000006014407210 */ /* 0x000fca0007f1e0ff */
[----:B------:R-:W-:Y:S01]  /*2ae0*/  IMAD.X R90, R109, 0x1, R91, P0 ;  /* 0x000000016d5a7824 */ /* 0x000fe200000e065b */
[----:B------:R-:W-:-:S05]  /*2af0*/  IADD3 R20, P0, R6, R96, RZ ;  /* 0x0000006006147210 */ /* 0x000fca0007f1e0ff */
[----:B------:R-:W-:Y:S01]  /*2b00*/  IMAD.X R21, R7, 0x1, R109, P0 ;  /* 0x0000000107157824 */ /* 0x000fe200000e066d */
[----:B------:R-:W-:Y:S01]  /*2b10*/  LEA R6, P0, R64, R10, 0x1 ;  /* 0x0000000a40067211 */ /* 0x000fe200078008ff */
[----:B------:R-:W-:-:S03]  /*2b20*/  IMAD.WIDE.U32 R20, R23, R14, R20 ;  /* 0x0000000e17147225 */ /* 0x000fc600078e0014 */
[----:B------:R-:W-:Y:S02]  /*2b30*/  LEA.HI.X R7, R64, R11, R90, 0x1, P0 ;  /* 0x0000000b40077211 */ /* 0x000fe400000f0c5a */
[----:B------:R-:W-:Y:S01]  /*2b40*/  P2R R23, PR, RZ, 0x2 ;  /* 0x00000002ff177803 */ /* 0x000fe20000000000 */
[----:B------:R-:W-:Y:S01]  /*2b50*/  IMAD.IADD R103, R103, 0x1, R21 ;  /* 0x0000000167677824 */ /* 0x000fe200078e0215 */
[----:B------:R-:W-:-:S04]  /*2b60*/  LEA R10, P0, R20, R10, 0x1 ;  /* 0x0000000a140a7211 */ /* 0x000fc800078008ff */
[----:B------:R-:W-:Y:S02]  /*2b70*/  LEA.HI.X R11, R20, R11, R103, 0x1, P0 ;  /* 0x0000000b140b7211 */ /* 0x000fe400000f0c67 */
[----:B------:R-:W-:-:S13]  /*2b80*/  ISETP.GT.AND P0, PT, R3, RZ, P1 ;  /* 0x000000ff0300720c */ /* 0x000fda0000f04270 */
[----:B------:R-:W-:Y:S05]  /*2b90*/  @!P0 BRA `(.L_x_45) ;  /* 0x0000000000048947 */ /* 0x000fea0003800000 */
[----:B------:R0:W5:Y:S02]  /*2ba0*/  LDG.E.LTC128B.U16 R104, desc[UR36][R8.64+0x22] ;  /* 0x0000222408687981 */ /* 0x000164000c1e1520 */
.L_x_45:
[----:B------:R-:W-:Y:S05]  /*2bb0*/  BSYNC B1 ;  /* 0x0000000000017941 */ /* 0x000fea0003800000 */
.L_x_44:
[----:B-----5:R-:W-:Y:S01]  /*2bc0*/  HADD2.F32 R14, -RZ, R104.H0_H0 ;  /* 0x20000068ff0e7230 */ /* 0x020fe20000004100 */
[----:B------:R-:W-:Y:S01]  /*2bd0*/  BSSY B1, `(.L_x_46) ;  /* 0x000000a000017945 */ /* 0x000fe20003800000 */
[----:B------:R-:W-:Y:S02]  /*2be0*/  @P0 IMAD.MOV.U32 R20, RZ, RZ, R92 ;  /* 0x000000ffff140224 */ /* 0x000fe400078e005c */
[----:B------:R-:W-:Y:S02]  /*2bf0*/  @P0 IMAD.MOV.U32 R21, RZ, RZ, R93 ;  /* 0x000000ffff150224 */ /* 0x000fe400078e005d */
[----:B------:R-:W-:-:S04]  /*2c00*/  FMUL R14, R14, R89 ;  /* 0x000000590e0e7220 */ /* 0x000fc80000400000 */
[----:B------:R-:W-:-:S05]  /*2c10*/  FFMA R14, R65, R88, R14 ;  /* 0x00000058410e7223 */ /* 0x000fca000000000e */
[----:B------:R-:W-:-:S05]  /*2c20*/  F2FP.F16.F32.PACK_AB R14, RZ, R14 ;  /* 0x0000000eff0e723e */ /* 0x000fca00000000ff */
[----:B------:R0:W-:Y:S01]  /*2c30*/  @P0 STG.E.U16 desc[UR36][R20.64+0x22], R14 ;  /* 0x0000220e14000986 */ /* 0x0001e2000c101524 */
[----:B------:R-:W-:-:S13]  /*2c40*/  ISETP.GT.AND P0, PT, R3, 0x8, P2 ;  /* 0x000000080300780c */ /* 0x000fda0001704270 */
[----:B0-----:R-:W-:Y:S05]  /*2c50*/  @!P0 BRA `(.L_x_47) ;  /* 0x0000000000048947 */ /* 0x001fea0003800000 */
[----:B------:R0:W5:Y:S02]  /*2c60*/  LDG.E.LTC128B.U16 R104, desc[UR36][R56.64+0x20] ;  /* 0x0000202438687981 */ /* 0x000164000c1e1520 */
.L_x_47:
[----:B------:R-:W-:Y:S05]  /*2c70*/  BSYNC B1 ;  /* 0x0000000000017941 */ /* 0x000fea0003800000 */
.L_x_46:
[----:B-----5:R-:W-:Y:S01]  /*2c80*/  HADD2.F32 R14, -RZ, R104.H0_H0 ;  /* 0x20000068ff0e7230 */ /* 0x020fe20000004100 */
[----:B------:R-:W-:Y:S04]  /*2c90*/  BSSY B1, `(.L_x_48) ;  /* 0x0000008000017945 */ /* 0x000fe80003800000 */
[----:B------:R-:W-:-:S04]  /*2ca0*/  FMUL R21, R14, R89 ;  /* 0x000000590e157220 */ /* 0x000fc80000400000 */
[----:B------:R-:W-:-:S05]  /*2cb0*/  FFMA R21, R66, R88, R21 ;  /* 0x0000005842157223 */ /* 0x000fca0000000015 */
[----:B------:R-:W-:-:S05]  /*2cc0*/  F2FP.F16.F32.PACK_AB R21, RZ, R21 ;  /* 0x00000015ff15723e */ /* 0x000fca00000000ff */
[----:B------:R0:W-:Y:S01]  /*2cd0*/  @P0 STG.E.U16 desc[UR36][R58.64+0x20], R21 ;  /* 0x000020153a000986 */ /* 0x0001e2000c101524 */
[----:B------:R-:W-:-:S13]  /*2ce0*/  ISETP.GT.AND P0, PT, R3, 0x8, P1 ;  /* 0x000000080300780c */ /* 0x000fda0000f04270 */
[----:B0-----:R-:W-:Y:S05]  /*2cf0*/  @!P0 BRA `(.L_x_49) ;  /* 0x0000000000048947 */ /* 0x001fea0003800000 */
[----:B------:R0:W5:Y:S02]  /*2d00*/  LDG.E.LTC128B.U16 R104, desc[UR36][R56.64+0x22] ;  /* 0x0000222438687981 */ /* 0x000164000c1e1520 */
.L_x_49:
[----:B------:R-:W-:Y:S05]  /*2d10*/  BSYNC B1 ;  /* 0x0000000000017941 */ /* 0x000fea0003800000 */
.L_x_48:
[----:B-----5:R-:W-:Y:S01]  /*2d20*/  HADD2.F32 R14, -RZ, R104.H0_H0 ;  /* 0x20000068ff0e7230 */ /* 0x020fe20000004100 */
[----:B------:R-:W-:Y:S01]  /*2d30*/  ISETP.GT.AND P2, PT, R4, 0x18, PT ;  /* 0x000000180400780c */ /* 0x000fe20003f44270 */
[----:B------:R-:W-:Y:S03]  /*2d40*/  BSSY B1, `(.L_x_50) ;  /* 0x0000009000017945 */ /* 0x000fe60003800000 */
[----:B------:R-:W-:Y:S01]  /*2d50*/  FMUL R14, R14, R89 ;  /* 0x000000590e0e7220 */ /* 0x000fe20000400000 */
[----:B------:R-:W-:-:S03]  /*2d60*/  P2R R90, PR, RZ, 0x4 ;  /* 0x00000004ff5a7803 */ /* 0x000fc60000000000 */
[----:B------:R-:W-:-:S05]  /*2d70*/  FFMA R14, R67, R88, R14 ;  /* 0x00000058430e7223 */ /* 0x000fca000000000e */
[----:B------:R-:W-:-:S05]  /*2d80*/  F2FP.F16.F32.PACK_AB R14, RZ, R14 ;  /* 0x0000000eff0e723e */ /* 0x000fca00000000ff */
[----:B------:R0:W-:Y:S01]  /*2d90*/  @P0 STG.E.U16 desc[UR36][R58.64+0x22], R14 ;  /* 0x0000220e3a000986 */ /* 0x0001e2000c101524 */
[----:B------:R-:W-:-:S13]  /*2da0*/  ISETP.GT.AND P0, PT, R3, RZ, P2 ;  /* 0x000000ff0300720c */ /* 0x000fda0001704270 */
[----:B0-----:R-:W-:Y:S05]  /*2db0*/  @!P0 BRA `(.L_x_51) ;  /* 0x0000000000048947 */ /* 0x001fea0003800000 */
[----:B------:R0:W5:Y:S02]  /*2dc0*/  LDG.E.LTC128B.U16 R104, desc[UR36][R8.64+0x30] ;  /* 0x0000302408687981 */ /* 0x000164000c1e1520 */
.L_x_51:
[----:B------:R-:W-:Y:S05]  /*2dd0*/  BSYNC B1 ;  /* 0x0000000000017941 */ /* 0x000fea0003800000 */
.L_x_50:
[----:B-----5:R-:W-:Y:S01]  /*2de0*/  HADD2.F32 R14, -RZ, R104.H0_H0 ;  /* 0x20000068ff0e7230 */ /* 0x020fe20000004100 */
[----:B------:R-:W-:Y:S01]  /*2df0*/  ISETP.GT.AND P1, PT, R4, 0x19, PT ;  /* 0x000000190400780c */ /* 0x000fe20003f24270 */
[----:B------:R-:W-:Y:S01]  /*2e00*/  @P0 IMAD.MOV.U32 R20, RZ, RZ, R92 ;  /* 0x000000ffff140224 */ /* 0x000fe200078e005c */
[----:B------:R-:W-:Y:S02]  /*2e10*/  BSSY B1, `(.L_x_52) ;  /* 0x000000b000017945 */ /* 0x000fe40003800000 */
[----:B------:R-:W-:-:S04]  /*2e20*/  FMUL R21, R14, R89 ;  /* 0x000000590e157220 */ /* 0x000fc80000400000 */
[----:B------:R-:W-:Y:S01]  /*2e30*/  FFMA R21, R68, R88, R21 ;  /* 0x0000005844157223 */ /* 0x000fe20000000015 */
[----:B------:R-:W-:-:S04]  /*2e40*/  P2R R68, PR, RZ, 0x2 ;  /* 0x00000002ff447803 */ /* 0x000fc80000000000 */
[----:B------:R-:W-:-:S04]  /*2e50*/  F2FP.F16.F32.PACK_AB R21, RZ, R21 ;  /* 0x00000015ff15723e */ /* 0x000fc800000000ff */
[----:B------:R-:W-:Y:S01]  /*2e60*/  PRMT R14, R21, 0x7610, R14 ;  /* 0x00007610150e7816 */ /* 0x000fe2000000000e */
[----:B------:R-:W-:-:S05]  /*2e70*/  @P0 IMAD.MOV.U32 R21, RZ, RZ, R93 ;  /* 0x000000ffff150224 */ /* 0x000fca00078e005d */
[----:B------:R0:W-:Y:S01]  /*2e80*/  @P0 STG.E.U16 desc[UR36][R20.64+0x30], R14 ;  /* 0x0000300e14000986 */ /* 0x0001e2000c101524 */
[----:B------:R-:W-:-:S13]  /*2e90*/  ISETP.GT.AND P0, PT, R3, RZ, P1 ;  /* 0x000000ff0300720c */ /* 0x000fda0000f04270 */
[----:B0-----:R-:W-:Y:S05]  /*2ea0*/  @!P0 BRA `(.L_x_53) ;  /* 0x0000000000048947 */ /* 0x001fea0003800000 */
[----:B------:R0:W5:Y:S02]  /*2eb0*/  LDG.E.LTC128B.U16 R104, desc[UR36][R8.64+0x32] ;  /* 0x0000322408687981 */ /* 0x000164000c1e1520 */
.L_x_53:
[----:B------:R-:W-:Y:S05]  /*2ec0*/  BSYNC B1 ;  /* 0x0000000000017941 */ /* 0x000fea0003800000 */
.L_x_52:
        /* <DEDUP_REMOVED lines=11> */
.L_x_55:
[----:B------:R-:W-:Y:S05]  /*2f80*/  BSYNC B1 ;  /* 0x0000000000017941 */ /* 0x000fea0003800000 */
.L_x_54:
        /* <DEDUP_REMOVED lines=9> */
.L_x_57:
[----:B------:R-:W-:Y:S05]  /*3020*/  BSYNC B1 ;  /* 0x0000000000017941 */ /* 0x000fea0003800000 */
.L_x_56:
        /* <DEDUP_REMOVED lines=11> */
.L_x_59:
[----:B------:R-:W-:Y:S05]  /*30e0*/  BSYNC B1 ;  /* 0x0000000000017941 */ /* 0x000fea0003800000 */
.L_x_58:
[----:B-----5:R-:W-:Y:S01]  /*30f0*/  HADD2.F32 R14, -RZ, R104.H0_H0 ;  /* 0x20000068ff0e7230 */ /* 0x020fe20000004100 */
[----:B------:R-:W-:Y:S01]  /*3100*/  @P0 MOV R20, R92 ;  /* 0x0000005c00140202 */ /* 0x000fe20000000f00 */
[----:B------:R-:W-:Y:S01]  /*3110*/  BSSY B1, `(.L_x_60) ;  /* 0x000000c000017945 */ /* 0x000fe20003800000 */
[----:B------:R-:W-:Y:S02]  /*3120*/  ISETP.GT.AND P1, PT, R4, 0x21, PT ;  /* 0x000000210400780c */ /* 0x000fe40003f24270 */
[----:B------:R-:W-:Y:S02]  /*3130*/  FMUL R21, R14, R89 ;  /* 0x000000590e157220 */ /* 0x000fe40000400000 */
[----:B------:R-:W-:Y:S02]  /*3140*/  P2R R70, PR, RZ, 0x2 ;  /* 0x00000002ff467803 */ /* 0x000fe40000000000 */
[----:B------:R-:W-:-:S05]  /*3150*/  FFMA R21, R72, R88, R21 ;  /* 0x0000005848157223 */ /* 0x000fca0000000015 */
[----:B------:R-:W-:-:S04]  /*3160*/  F2FP.F16.F32.PACK_AB R21, RZ, R21 ;  /* 0x00000015ff15723e */ /* 0x000fc800000000ff */
[----:B------:R-:W-:Y:S01]  /*3170*/  PRMT R14, R21, 0x7610, R14 ;  /* 0x00007610150e7816 */ /* 0x000fe2000000000e */
[----:B------:R-:W-:-:S05]  /*3180*/  @P0 IMAD.MOV.U32 R21, RZ, RZ, R93 ;  /* 0x000000ffff150224 */ /* 0x000fca00078e005d */
[----:B------:R0:W-:Y:S01]  /*3190*/  @P0 STG.E.U16 desc[UR36][R20.64+0x40], R14 ;  /* 0x0000400e14000986 */ /* 0x0001e2000c101524 */
[----:B------:R-:W-:-:S13]  /*31a0*/  ISETP.GT.AND P0, PT, R3, RZ, P1 ;  /* 0x000000ff0300720c */ /* 0x000fda0000f04270 */
[----:B0-----:R-:W-:Y:S05]  /*31b0*/  @!P0 BRA `(.L_x_61) ;  /* 0x0000000000048947 */ /* 0x001fea0003800000 */
[----:B------:R0:W5:Y:S02]  /*31c0*/  LDG.E.LTC128B.U16 R104, desc[UR36][R8.64+0x42] ;  /* 0x0000422408687981 */ /* 0x000164000c1e1520 */
.L_x_61:
[----:B------:R-:W-:Y:S05]  /*31d0*/  BSYNC B1 ;  /* 0x0000000000017941 */ /* 0x000fea0003800000 */
.L_x_60:
        /* <DEDUP_REMOVED lines=11> */
.L_x_63:
[----:B------:R-:W-:Y:S05]  /*3290*/  BSYNC B1 ;  /* 0x0000000000017941 */ /* 0x000fea0003800000 */
.L_x_62:
        /* <DEDUP_REMOVED lines=9> */
.L_x_65:
[----:B------:R-:W-:Y:S05]  /*3330*/  BSYNC B1 ;  /* 0x0000000000017941 */ /* 0x000fea0003800000 */
.L_x_64:
        /* <DEDUP_REMOVED lines=11> */
.L_x_67:
[----:B------:R-:W-:Y:S05]  /*33f0*/  BSYNC B1 ;  /* 0x0000000000017941 */ /* 0x000fea0003800000 */
.L_x_66:
[----:B-----5:R-:W-:Y:S01]  /*3400*/  HADD2.F32 R14, -RZ, R104.H0_H0 ;  /* 0x20000068ff0e7230 */ /* 0x020fe20000004100 */
[----:B------:R-:W-:Y:S01]  /*3410*/  ISETP.GT.AND P5, PT, R4, 0x29, PT ;  /* 0x000000290400780c */ /* 0x000fe20003fa4270 */
[----:B------:R-:W-:Y:S01]  /*3420*/  @P0 IMAD.MOV.U32 R20, RZ, RZ, R92 ;  /* 0x000000ffff140224 */ /* 0x000fe200078e005c */
[----:B------:R-:W-:Y:S02]  /*3430*/  BSSY B1, `(.L_x_68) ;  /* 0x000000b000017945 */ /* 0x000fe40003800000 */
[----:B------:R-:W-:-:S04]  /*3440*/  FMUL R21, R14, R89 ;  /* 0x000000590e157220 */ /* 0x000fc80000400000 */
[----:B------:R-:W-:-:S05]  /*3450*/  FFMA R21, R76, R88, R21 ;  /* 0x000000584c157223 */ /* 0x000fca0000000015 */
[----:B------:R-:W-:-:S04]  /*3460*/  F2FP.F16.F32.PACK_AB R21, RZ, R21 ;  /* 0x00000015ff15723e */ /* 0x000fc800000000ff */
[----:B------:R-:W-:Y:S01]  /*3470*/  PRMT R14, R21, 0x7610, R14 ;  /* 0x00007610150e7816 */ /* 0x000fe2000000000e */
[----:B------:R-:W-:-:S05]  /*3480*/  @P0 IMAD.MOV.U32 R21, RZ, RZ, R93 ;  /* 0x000000ffff150224 */ /* 0x000fca00078e005d */
[----:B------:R1:W-:Y:S01]  /*3490*/  @P0 STG.E.U16 desc[UR36][R20.64+0x50], R14 ;  /* 0x0000500e14000986 */ /* 0x0003e2000c101524 */
[----:B------:R-:W-:Y:S02]  /*34a0*/  ISETP.GT.AND P0, PT, R3, RZ, P5 ;  /* 0x000000ff0300720c */ /* 0x000fe40002f04270 */
[----:B-1----:R-:W-:-:S11]  /*34b0*/  P2R R14, PR, RZ, 0x20 ;  /* 0x00000020ff0e7803 */ /* 0x002fd60000000000 */
[----:B------:R-:W-:Y:S05]  /*34c0*/  @!P0 BRA `(.L_x_69) ;  /* 0x0000000000048947 */ /* 0x000fea0003800000 */
[----:B------:R1:W5:Y:S02]  /*34d0*/  LDG.E.LTC128B.U16 R104, desc[UR36][R8.64+0x52] ;  /* 0x0000522408687981 */ /* 0x000364000c1e1520 */
.L_x_69:
[----:B------:R-:W-:Y:S05]  /*34e0*/  BSYNC B1 ;  /* 0x0000000000017941 */ /* 0x000fea0003800000 */
.L_x_68:
        /* <DEDUP_REMOVED lines=11> */
.L_x_71:
[----:B------:R-:W-:Y:S05]  /*35a0*/  BSYNC B1 ;  /* 0x0000000000017941 */ /* 0x000fea0003800000 */
.L_x_70:
        /* <DEDUP_REMOVED lines=9> */
.L_x_73:
[----:B------:R-:W-:Y:S05]  /*3640*/  BSYNC B1 ;  /* 0x0000000000017941 */ /* 0x000fea0003800000 */
.L_x_72:
[----:B-----5:R-:W-:Y:S01]  /*3650*/  HADD2.F32 R14, -RZ, R104.H0_H0 ;  /* 0x20000068ff0e7230 */ /* 0x020fe20000004100 */
[----:B------:R-:W-:Y:S01]  /*3660*/  ISETP.GT.AND P3, PT, R4, 0x30, PT ;  /* 0x000000300400780c */ /* 0x000fe20003f64270 */
[----:B------:R-:W-:Y:S03]  /*3670*/  BSSY B1, `(.L_x_74) ;  /* 0x0000008000017945 */ /* 0x000fe60003800000 */
[----:B------:R-:W-:-:S04]  /*3680*/  FMUL R14, R14, R89 ;  /* 0x000000590e0e7220 */ /* 0x000fc80000400000 */
[----:B------:R-:W-:-:S05]  /*3690*/  FFMA R14, R79, R88, R14 ;  /* 0x000000584f0e7223 */ /* 0x000fca000000000e */
[----:B------:R-:W-:-:S05]  /*36a0*/  F2FP.F16.F32.PACK_AB R14, RZ, R14 ;  /* 0x0000000eff0e723e */ /* 0x000fca00000000ff */
[----:B------:R0:W-:Y:S01]  /*36b0*/  @P0 STG.E.U16 desc[UR36][R58.64+0x52], R14 ;  /* 0x0000520e3a000986 */ /* 0x0001e2000c101524 */
[----:B------:R-:W-:-:S13]  /*36c0*/  ISETP.GT.AND P0, PT, R3, RZ, P3 ;  /* 0x000000ff0300720c */ /* 0x000fda0001f04270 */
[----:B0-----:R-:W-:Y:S05]  /*36d0*/  @!P0 BRA `(.L_x_75) ;  /* 0x0000000000048947 */ /* 0x001fea0003800000 */
[----:B------:R0:W5:Y:S02]  /*36e0*/  LDG.E.LTC128B.U16 R104, desc[UR36][R8.64+0x60] ;  /* 0x0000602408687981 */ /* 0x000164000c1e1520 */
.L_x_75:
[----:B------:R-:W-:Y:S05]  /*36f0*/  BSYNC B1 ;  /* 0x0000000000017941 */ /* 0x000fea0003800000 */
.L_x_74:
        /* <DEDUP_REMOVED lines=13> */
.L_x_77:
[----:B------:R-:W-:Y:S05]  /*37d0*/  BSYNC B1 ;  /* 0x0000000000017941 */ /* 0x000fea0003800000 */
.L_x_76:
        /* <DEDUP_REMOVED lines=11> */
.L_x_79:
[----:B------:R-:W-:Y:S05]  /*3890*/  BSYNC B1 ;  /* 0x0000000000017941 */ /* 0x000fea0003800000 */
.L_x_78:
        /* <DEDUP_REMOVED lines=9> */
.L_x_81:
[----:B------:R-:W-:Y:S05]  /*3930*/  BSYNC B1 ;  /* 0x0000000000017941 */ /* 0x000fea0003800000 */
.L_x_80:
        /* <DEDUP_REMOVED lines=10> */
.L_x_83:
[----:B------:R-:W-:Y:S05]  /*39e0*/  BSYNC B1 ;  /* 0x0000000000017941 */ /* 0x000fea0003800000 */
.L_x_82:
        /* <DEDUP_REMOVED lines=8> */
[----:B------:R-:W-:-:S05]  /*3a70*/  IADD3 R20, P0, R5, R98, RZ ;  /* 0x0000006205147210 */ /* 0x000fca0007f1e0ff */
[----:B-1----:R-:W-:Y:S01]  /*3a80*/  IMAD.X R21, R15, 0x1, R99, P0 ;  /* 0x000000010f157824 */ /* 0x002fe200000e0663 */
[----:B------:R-:W-:-:S05]  /*3a90*/  IADD3 R64, P0, R5, R98, RZ ;  /* 0x0000006205407210 */ /* 0x000fca0007f1e0ff */
[----:B------:R-:W-:Y:S01]  /*3aa0*/  IMAD.X R65, R15, 0x1, R99, P0 ;  /* 0x000000010f417824 */ /* 0x000fe200000e0663 */
[----:B------:R-:W-:-:S05]  /*3ab0*/  IADD3 R14, P0, R5, R92, RZ ;  /* 0x0000005c050e7210 */ /* 0x000fca0007f1e0ff */
[----:B------:R-:W-:Y:S01]  /*3ac0*/  IMAD.X R15, R15, 0x1, R93, P0 ;  /* 0x000000010f0f7824 */ /* 0x000fe200000e065d */
[----:B------:R-:W-:-:S04]  /*3ad0*/  ISETP.GT.AND P0, PT, R4, 0x39, PT ;  /* 0x000000390400780c */ /* 0x000fc80003f04270 */
[----:B------:R-:W-:-:S13]  /*3ae0*/  ISETP.GT.AND P4, PT, R3, RZ, P0 ;  /* 0x000000ff0300720c */ /* 0x000fda0000784270 */
[----:B------:R-:W-:Y:S05]  /*3af0*/  @!P4 BRA `(.L_x_85) ;  /* 0x000000000004c947 */ /* 0x000fea0003800000 */
[----:B------:R1:W5:Y:S02]  /*3b00*/  LDG.E.LTC128B.U16 R104, desc[UR36][R8.64+0x72] ;  /* 0x0000722408687981 */ /* 0x000364000c1e1520 */
.L_x_85:
[----:B------:R-:W-:Y:S05]  /*3b10*/  BSYNC B1 ;  /* 0x0000000000017941 */ /* 0x000fea0003800000 */
.L_x_84:
        /* <DEDUP_REMOVED lines=9> */
.L_x_87:
[----:B------:R-:W-:Y:S05]  /*3bb0*/  BSYNC B1 ;  /* 0x0000000000017941 */ /* 0x000fea0003800000 */
.L_x_86:
        /* <DEDUP_REMOVED lines=9> */
.L_x_89:
[----:B------:R-:W-:Y:S05]  /*3c50*/  BSYNC B1 ;  /* 0x0000000000017941 */ /* 0x000fea0003800000 */
.L_x_88:
[----:B-----5:R-:W-:-:S05]  /*3c60*/  HADD2.F32 R4, -RZ, R104.H0_H0 ;  /* 0x20000068ff047230 */ /* 0x020fca0000004100 */
[----:B------:R-:W-:-:S04]  /*3c70*/  FMUL R4, R4, R89 ;  /* 0x0000005904047220 */ /* 0x000fc80000400000 */
[----:B------:R-:W-:-:S05]  /*3c80*/  FFMA R4, R87, R88, R4 ;  /* 0x0000005857047223 */ /* 0x000fca0000000004 */
[----:B------:R-:W-:-:S04]  /*3c90*/  F2FP.F16.F32.PACK_AB R4, RZ, R4 ;  /* 0x00000004ff04723e */ /* 0x000fc800000000ff */
[----:B-1-34-:R-:W-:-:S05]  /*3ca0*/  PRMT R8, R4, 0x7610, R8 ;  /* 0x0000761004087816 */ /* 0x01afca0000000008 */
[----:B------:R1:W-:Y:S01]  /*3cb0*/  @P4 STG.E.U16 desc[UR36][R58.64+0x72], R8 ;  /* 0x000072083a004986 */ /* 0x0003e2000c101524 */
[----:B------:R-:W-:-:S13]  /*3cc0*/  ISETP.GT.AND P4, PT, R3, 0x80, P6 ;  /* 0x000000800300780c */ /* 0x000fda0003784270 */
[----:B------:R-:W3:Y:S01]  /*3cd0*/  @P4 LDG.E.LTC128B.U16 R104, desc[UR36][R62.64] ;  /* 0x000000243e684981 */ /* 0x000ee2000c1e1520 */
[----:B------:R-:W-:Y:S01]  /*3ce0*/  BSSY B1, `(.L_x_90) ;  /* 0x000000a000017945 */ /* 0x000fe20003800000 */
[----:B---3--:R-:W-:-:S05]  /*3cf0*/  HADD2.F32 R4, -RZ, R104.H0_H0 ;  /* 0x20000068ff047230 */ /* 0x008fca0000004100 */
[----:B------:R-:W-:-:S04]  /*3d00*/  FMUL R5, R4, R89 ;  /* 0x0000005904057220 */ /* 0x000fc80000400000 */
[----:B------:R-:W-:-:S05]  /*3d10*/  FFMA R5, R24, R88, R5 ;  /* 0x0000005818057223 */ /* 0x000fca0000000005 */
[----:B------:R-:W-:-:S05]  /*3d20*/  F2FP.F16.F32.PACK_AB R5, RZ, R5 ;  /* 0x00000005ff05723e */ /* 0x000fca00000000ff */
[----:B------:R1:W-:Y:S01]  /*3d30*/  @P4 STG.E.U16 desc[UR36][R14.64], R5 ;  /* 0x000000050e004986 */ /* 0x0003e2000c101524 */
[----:B------:R-:W-:-:S04]  /*3d40*/  ISETP.NE.AND P4, PT, R107, RZ, PT ;  /* 0x000000ff6b00720c */ /* 0x000fc80003f85270 */
[----:B------:R-:W-:-:S13]  /*3d50*/  ISETP.GT.AND P4, PT, R3, 0x80, P4 ;  /* 0x000000800300780c */ /* 0x000fda0002784270 */
[----:B-1----:R-:W-:Y:S05]  /*3d60*/  @!P4 BRA `(.L_x_91) ;  /* 0x000000000004c947 */ /* 0x002fea0003800000 */
[----:B------:R1:W5:Y:S02]  /*3d70*/  LDG.E.LTC128B.U16 R104, desc[UR36][R60.64+0x2] ;  /* 0x000002243c687981 */ /* 0x000364000c1e1520 */
.L_x_91:
[----:B------:R-:W-:Y:S05]  /*3d80*/  BSYNC B1 ;  /* 0x0000000000017941 */ /* 0x000fea0003800000 */
.L_x_90:
[----:B-----5:R-:W-:Y:S01]  /*3d90*/  HADD2.F32 R4, -RZ, R104.H0_H0 ;  /* 0x20000068ff047230 */ /* 0x020fe20000004100 */
[----:B------:R-:W-:Y:S01]  /*3da0*/  ISETP.GT.AND P6, PT, R3, 0x88, P6 ;  /* 0x000000880300780c */ /* 0x000fe200037c4270 */
        /* <DEDUP_REMOVED lines=8> */
[----:B------:R-:W-:Y:S05]  /*3e30*/  @!P6 BRA `(.L_x_93) ;  /* 0x000000000004e947 */ /* 0x000fea0003800000 */
[----:B------:R4:W5:Y:S02]  /*3e40*/  LDG.E.LTC128B.U16 R104, desc[UR36][R6.64] ;  /* 0x0000002406687981 */ /* 0x000964000c1e1520 */
.L_x_93:
[----:B------:R-:W-:Y:S05]  /*3e50*/  BSYNC B1 ;  /* 0x0000000000017941 */ /* 0x000fea0003800000 */
.L_x_92:
[----:B---3-5:R-:W-:Y:S01]  /*3e60*/  HADD2.F32 R4, -RZ, R104.H0_H0 ;  /* 0x20000068ff047230 */ /* 0x028fe20000004100 */
[----:B------:R-:W-:Y:S01]  /*3e70*/  ISETP.NE.AND P4, PT, R107, RZ, PT ;  /* 0x000000ff6b00720c */ /* 0x000fe20003f85270 */
[----:B------:R-:W-:Y:S03]  /*3e80*/  BSSY B1, `(.L_x_94) ;  /* 0x0000008000017945 */ /* 0x000fe60003800000 */
[----:B------:R-:W-:Y:S01]  /*3e90*/  FMUL R5, R4, R89 ;  /* 0x0000005904057220 */ /* 0x000fe20000400000 */
[----:B------:R-:W-:-:S03]  /*3ea0*/  ISETP.GT.AND P4, PT, R3, 0x88, P4 ;  /* 0x000000880300780c */ /* 0x000fc60002784270 */
[----:B------:R-:W-:-:S05]  /*3eb0*/  FFMA R5, R26, R88, R5 ;  /* 0x000000581a057223 */ /* 0x000fca0000000005 */
[----:B------:R-:W-:-:S05]  /*3ec0*/  F2FP.F16.F32.PACK_AB R5, RZ, R5 ;  /* 0x00000005ff05723e */ /* 0x000fca00000000ff */
[----:B------:R3:W-:Y:S01]  /*3ed0*/  @P6 STG.E.U16 desc[UR36][R20.64], R5 ;  /* 0x0000000514006986 */ /* 0x0007e2000c101524 */
[----:B------:R-:W-:Y:S05]  /*3ee0*/  @!P4 BRA `(.L_x_95) ;  /* 0x000000000004c947 */ /* 0x000fea0003800000 */
[----:B------:R0:W5:Y:S02]  /*3ef0*/  LDG.E.LTC128B.U16 R104, desc[UR36][R10.64+0x2] ;  /* 0x000002240a687981 */ /* 0x000164000c1e1520 */
.L_x_95:
[----:B------:R-:W-:Y:S05]  /*3f00*/  BSYNC B1 ;  /* 0x0000000000017941 */ /* 0x000fea0003800000 */
.L_x_94:
[----:B-----5:R-:W-:Y:S01]  /*3f10*/  HADD2.F32 R4, -RZ, R104.H0_H0 ;  /* 0x20000068ff047230 */ /* 0x020fe20000004100 */
[----:B------:R-:W-:Y:S01]  /*3f20*/  ISETP.NE.AND P6, PT, R108, RZ, PT ;  /* 0x000000ff6c00720c */ /* 0x000fe20003fc5270 */
[----:B------:R-:W-:Y:S03]  /*3f30*/  BSSY B1, `(.L_x_96) ;  /* 0x0000008000017945 */ /* 0x000fe60003800000 */
[----:B------:R-:W-:-:S04]  /*3f40*/  FMUL R4, R4, R89 ;  /* 0x0000005904047220 */ /* 0x000fc80000400000 */
[----:B------:R-:W-:-:S05]  /*3f50*/  FFMA R4, R27, R88, R4 ;  /* 0x000000581b047223 */ /* 0x000fca0000000004 */
[----:B------:R-:W-:-:S05]  /*3f60*/  F2FP.F16.F32.PACK_AB R4, RZ, R4 ;  /* 0x00000004ff04723e */ /* 0x000fca00000000ff */
[----:B------:R0:W-:Y:S01]  /*3f70*/  @P4 STG.E.U16 desc[UR36][R64.64+0x2], R4 ;  /* 0x0000020440004986 */ /* 0x0001e2000c101524 */
[----:B------:R-:W-:-:S13]  /*3f80*/  ISETP.GT.AND P4, PT, R3, 0x80, P6 ;  /* 0x000000800300780c */ /* 0x000fda0003784270 */
[----:B0-----:R-:W-:Y:S05]  /*3f90*/  @!P4 BRA `(.L_x_97) ;  /* 0x000000000004c947 */ /* 0x001fea0003800000 */
[----:B------:R0:W5:Y:S02]  /*3fa0*/  LDG.E.LTC128B.U16 R104, desc[UR36][R60.64+0x10] ;  /* 0x000010243c687981 */ /* 0x000164000c1e1520 */
.L_x_97:
[----:B------:R-:W-:Y:S05]  /*3fb0*/  BSYNC B1 ;  /* 0x0000000000017941 */ /* 0x000fea0003800000 */
.L_x_96:
[----:B-----5:R-:W-:Y:S01]  /*3fc0*/  HADD2.F32 R4, -RZ, R104.H0_H0 ;  /* 0x20000068ff047230 */ /* 0x020fe20000004100 */
[----:B------:R-:W-:Y:S01]  /*3fd0*/  ISETP.NE.AND P6, PT, R105, RZ, PT ;  /* 0x000000ff6900720c */ /* 0x000fe20003fc5270 */
[----:B------:R-:W-:Y:S03]  /*3fe0*/  BSSY B1, `(.L_x_98) ;  /* 0x000000b000017945 */ /* 0x000fe60003800000 */
[----:B---3--:R-:W-:Y:S01]  /*3ff0*/  FMUL R5, R4, R89 ;  /* 0x0000005904057220 */ /* 0x008fe20000400000 */
[----:B------:R-:W-:-:S03]  /*4000*/  @P4 IMAD.MOV.U32 R4, RZ, RZ, R14 ;  /* 0x000000ffff044224 */ /* 0x000fc600078e000e */
[----:B------:R-:W-:-:S05]  /*4010*/  FFMA R5, R28, R88, R5 ;  /* 0x000000581c057223 */ /* 0x000fca0000000005 */
[----:B------:R-:W-:-:S04]  /*4020*/  F2FP.F16.F32.PACK_AB R5, RZ, R5 ;  /* 0x00000005ff05723e */ /* 0x000fc800000000ff */
[----:B----4-:R-:W-:Y:S01]  /*4030*/  PRMT R6, R5, 0x7610, R6 ;  /* 0x0000761005067816 */ /* 0x010fe20000000006 */
[----:B------:R-:W-:-:S05]  /*4040*/  @P4 IMAD.MOV.U32 R5, RZ, RZ, R15 ;  /* 0x000000ffff054224 */ /* 0x000fca00078e000f */
[----:B------:R3:W-:Y:S01]  /*4050*/  @P4 STG.E.U16 desc[UR36][R4.64+0x10], R6 ;  /* 0x0000100604004986 */ /* 0x0007e2000c101524 */
[----:B------:R-:W-:-:S13]  /*4060*/  ISETP.GT.AND P4, PT, R3, 0x80, P6 ;  /* 0x000000800300780c */ /* 0x000fda0003784270 */
[----:B---3--:R-:W-:Y:S05]  /*4070*/  @!P4 BRA `(.L_x_99) ;  /* 0x000000000004c947 */ /* 0x008fea0003800000 */
[----:B------:R3:W5:Y:S02]  /*4080*/  LDG.E.LTC128B.U16 R104, desc[UR36][R60.64+0x12] ;  /* 0x000012243c687981 */ /* 0x000764000c1e1520 */
.L_x_99:
[----:B------:R-:W-:Y:S05]  /*4090*/  BSYNC B1 ;  /* 0x0000000000017941 */ /* 0x000fea0003800000 */
.L_x_98:
[----:B-----5:R-:W-:Y:S01]  /*40a0*/  HADD2.F32 R4, -RZ, R104.H0_H0 ;  /* 0x20000068ff047230 */ /* 0x020fe20000004100 */
[----:B------:R-:W-:Y:S01]  /*40b0*/  BSSY B1, `(.L_x_100) ;  /* 0x000000c000017945 */ /* 0x000fe20003800000 */
[----:B------:R-:W-:-:S03]  /*40c0*/  @P4 IMAD.MOV.U32 R5, RZ, RZ, R15 ;  /* 0x000000ffff054224 */ /* 0x000fc600078e000f */
[----:B------:R-:W-:-:S04]  /*40d0*/  FMUL R4, R4, R89 ;  /* 0x0000005904047220 */ /* 0x000fc80000400000 */
[----:B------:R-:W-:-:S05]  /*40e0*/  FFMA R4, R29, R88, R4 ;  /* 0x000000581d047223 */ /* 0x000fca0000000004 */
[----:B------:R-:W-:-:S04]  /*40f0*/  F2FP.F16.F32.PACK_AB R4, RZ, R4 ;  /* 0x00000004ff04723e */ /* 0x000fc800000000ff */
[----:B------:R-:W-:Y:S01]  /*4100*/  PRMT R6, R4, 0x7610, R6 ;  /* 0x0000761004067816 */ /* 0x000fe20000000006 */
[----:B------:R-:W-:-:S05]  /*4110*/  @P4 IMAD.MOV.U32 R4, RZ, RZ, R14 ;  /* 0x000000ffff044224 */ /* 0x000fca00078e000e */
[----:B------:R4:W-:Y:S01]  /*4120*/  @P4 STG.E.U16 desc[UR36][R4.64+0x12], R6 ;  /* 0x0000120604004986 */ /* 0x0009e2000c101524 */
[----:B------:R-:W-:-:S04]  /*4130*/  ISETP.NE.AND P4, PT, R108, RZ, PT ;  /* 0x000000ff6c00720c */ /* 0x000fc80003f85270 */
[----:B------:R-:W-:-:S13]  /*4140*/  ISETP.GT.AND P4, PT, R3, 0x88, P4 ;  /* 0x000000880300780c */ /* 0x000fda0002784270 */
[----:B----4-:R-:W-:Y:S05]  /*4150*/  @!P4 BRA `(.L_x_101) ;  /* 0x000000000004c947 */ /* 0x010fea0003800000 */
[----:B------:R4:W5:Y:S02]  /*4160*/  LDG.E.LTC128B.U16 R104, desc[UR36][R10.64+0x10] ;  /* 0x000010240a687981 */ /* 0x000964000c1e1520 */
.L_x_101:
[----:B------:R-:W-:Y:S05]  /*4170*/  BSYNC B1 ;  /* 0x0000000000017941 */ /* 0x000fea0003800000 */
.L_x_100:
        /* <DEDUP_REMOVED lines=9> */
.L_x_103:
[----:B------:R-:W-:Y:S05]  /*4210*/  BSYNC B1 ;  /* 0x0000000000017941 */ /* 0x000fea0003800000 */
.L_x_102:
[----:B-----5:R-:W-:Y:S01]  /*4220*/  HADD2.F32 R4, -RZ, R104.H0_H0 ;  /* 0x20000068ff047230 */ /* 0x020fe20000004100 */
[----:B------:R-:W-:Y:S01]  /*4230*/  ISETP.NE.AND P6, PT, R106, RZ, PT ;  /* 0x000000ff6a00720c */ /* 0x000fe20003fc5270 */
        /* <DEDUP_REMOVED lines=8> */
[----:B------:R-:W-:-:S13]  /*42c0*/  ISETP.GT.AND P4, PT, R3, 0x80, P6 ;  /* 0x000000800300780c */ /* 0x000fda0003784270 */
[----:B0-----:R-:W-:Y:S05]  /*42d0*/  @!P4 BRA `(.L_x_105) ;  /* 0x000000000004c947 */ /* 0x001fea0003800000 */
[----:B------:R0:W5:Y:S02]  /*42e0*/  LDG.E.LTC128B.U16 R104, desc[UR36][R60.64+0x20] ;  /* 0x000020243c687981 */ /* 0x000164000c1e1520 */
.L_x_105:
[----:B------:R-:W-:Y:S05]  /*42f0*/  BSYNC B1 ;  /* 0x0000000000017941 */ /* 0x000fea0003800000 */
.L_x_104:
[----:B-----5:R-:W-:Y:S01]  /*4300*/  HADD2.F32 R4, -RZ, R104.H0_H0 ;  /* 0x20000068ff047230 */ /* 0x020fe20000004100 */
[----:B------:R-:W-:Y:S01]  /*4310*/  ISETP.NE.AND P6, PT, R23, RZ, PT ;  /* 0x000000ff1700720c */ /* 0x000fe20003fc5270 */
[----:B------:R-:W-:Y:S03]  /*4320*/  BSSY B1, `(.L_x_106) ;  /* 0x000000b000017945 */ /* 0x000fe60003800000 */
[----:B------:R-:W-:Y:S01]  /*4330*/  FMUL R5, R4, R89 ;  /* 0x0000005904057220 */ /* 0x000fe20000400000 */
[----:B------:R-:W-:-:S03]  /*4340*/  @P4 IMAD.MOV.U32 R4, RZ, RZ, R14 ;  /* 0x000000ffff044224 */ /* 0x000fc600078e000e */
        /* <DEDUP_REMOVED lines=8> */
.L_x_107:
[----:B------:R-:W-:Y:S05]  /*43d0*/  BSYNC B1 ;  /* 0x0000000000017941 */ /* 0x000fea0003800000 */
.L_x_106:
        /* <DEDUP_REMOVED lines=11> */
[----:B0-----:R-:W-:Y:S05]  /*4490*/  @!P4 BRA `(.L_x_109) ;  /* 0x000000000004c947 */ /* 0x001fea0003800000 */
[----:B------:R0:W5:Y:S02]  /*44a0*/  LDG.E.LTC128B.U16 R104, desc[UR36][R10.64+0x20] ;  /* 0x000020240a687981 */ /* 0x000164000c1e1520 */
.L_x_109:
[----:B------:R-:W-:Y:S05]  /*44b0*/  BSYNC B1 ;  /* 0x0000000000017941 */ /* 0x000fea0003800000 */
.L_x_108:
[----:B-----5:R-:W-:Y:S01]  /*44c0*/  HADD2.F32 R4, -RZ, R104.H0_H0 ;  /* 0x20000068ff047230 */ /* 0x020fe20000004100 */
[----:B------:R-:W-:Y:S04]  /*44d0*/  BSSY B1, `(.L_x_110) ;  /* 0x000000b000017945 */ /* 0x000fe80003800000 */
        /* <DEDUP_REMOVED lines=10> */
.L_x_111:
[----:B------:R-:W-:Y:S05]  /*4580*/  BSYNC B1 ;  /* 0x0000000000017941 */ /* 0x000fea0003800000 */
.L_x_110:
        /* <DEDUP_REMOVED lines=13> */
.L_x_113:
[----:B------:R-:W-:Y:S05]  /*4660*/  BSYNC B1 ;  /* 0x0000000000017941 */ /* 0x000fea0003800000 */
.L_x_112:
        /* <DEDUP_REMOVED lines=13> */
.L_x_115:
[----:B------:R-:W-:Y:S05]  /*4740*/  BSYNC B1 ;  /* 0x0000000000017941 */ /* 0x000fea0003800000 */
.L_x_114:
        /* <DEDUP_REMOVED lines=13> */
.L_x_117:
[----:B------:R-:W-:Y:S05]  /*4820*/  BSYNC B1 ;  /* 0x0000000000017941 */ /* 0x000fea0003800000 */
.L_x_116:
        /* <DEDUP_REMOVED lines=12> */
.L_x_119:
[----:B------:R-:W-:Y:S05]  /*48f0*/  BSYNC B1 ;  /* 0x0000000000017941 */ /* 0x000fea0003800000 */
.L_x_118:
[----:B-----5:R-:W-:Y:S01]  /*4900*/  HADD2.F32 R4, -RZ, R104.H0_H0 ;  /* 0x20000068ff047230 */ /* 0x020fe20000004100 */
[----:B------:R-:W-:Y:S01]  /*4910*/  @P4 MOV R5, R13 ;  /* 0x0000000d00054202 */ /* 0x000fe20000000f00 */
[----:B------:R-:W-:Y:S01]  /*4920*/  BSSY B1, `(.L_x_120) ;  /* 0x000000b000017945 */ /* 0x000fe20003800000 */
[----:B------:R-:W-:Y:S02]  /*4930*/  ISETP.NE.AND P6, PT, R69, RZ, PT ;  /* 0x000000ff4500720c */ /* 0x000fe40003fc5270 */
        /* <DEDUP_REMOVED lines=9> */
.L_x_121:
[----:B------:R-:W-:Y:S05]  /*49d0*/  BSYNC B1 ;  /* 0x0000000000017941 */ /* 0x000fea0003800000 */
.L_x_120:
        /* <DEDUP_REMOVED lines=13> */
.L_x_123:
[----:B------:R-:W-:Y:S05]  /*4ab0*/  BSYNC B1 ;  /* 0x0000000000017941 */ /* 0x000fea0003800000 */
.L_x_122:
        /* <DEDUP_REMOVED lines=13> */
.L_x_125:
[----:B------:R-:W-:Y:S05]  /*4b90*/  BSYNC B1 ;  /* 0x0000000000017941 */ /* 0x000fea0003800000 */
.L_x_124:
        /* <DEDUP_REMOVED lines=12> */
.L_x_127:
[----:B------:R-:W-:Y:S05]  /*4c60*/  BSYNC B1 ;  /* 0x0000000000017941 */ /* 0x000fea0003800000 */
.L_x_126:
        /* <DEDUP_REMOVED lines=13> */
.L_x_129:
[----:B------:R-:W-:Y:S05]  /*4d40*/  BSYNC B1 ;  /* 0x0000000000017941 */ /* 0x000fea0003800000 */
.L_x_128:
        /* <DEDUP_REMOVED lines=12> */
.L_x_131:
[----:B------:R-:W-:Y:S05]  /*4e10*/  BSYNC B1 ;  /* 0x0000000000017941 */ /* 0x000fea0003800000 */
.L_x_130:
        /* <DEDUP_REMOVED lines=12> */
.L_x_133:
[----:B------:R-:W-:Y:S05]  /*4ee0*/  BSYNC B1 ;  /* 0x0000000000017941 */ /* 0x000fea0003800000 */
.L_x_132:
[----:B-----5:R-:W-:Y:S01]  /*4ef0*/  HADD2.F32 R4, -RZ, R104.H0_H0 ;  /* 0x20000068ff047230 */ /* 0x020fe20000004100 */
[----:B------:R-:W-:Y:S01]  /*4f00*/  ISETP.GT.AND P5, PT, R3, 0x88, P5 ;  /* 0x000000880300780c */ /* 0x000fe20002fa4270 */
        /* <DEDUP_REMOVED lines=8> */
[----:B------:R-:W-:Y:S05]  /*4f90*/  @!P5 BRA `(.L_x_135) ;  /* 0x000000000004d947 */ /* 0x000fea0003800000 */
[----:B------:R0:W5:Y:S02]  /*4fa0*/  LDG.E.LTC128B.U16 R104, desc[UR36][R10.64+0x52] ;  /* 0x000052240a687981 */ /* 0x000164000c1e1520 */
.L_x_135:
[----:B------:R-:W-:Y:S05]  /*4fb0*/  BSYNC B1 ;  /* 0x0000000000017941 */ /* 0x000fea0003800000 */
.L_x_134:
[----:B0----5:R-:W-:Y:S01]  /*4fc0*/  HADD2.F32 R4, -RZ, R104.H0_H0 ;  /* 0x20000068ff047230 */ /* 0x021fe20000004100 */
        /* <DEDUP_REMOVED lines=11> */
.L_x_137:
[----:B------:R-:W-:Y:S05]  /*5080*/  BSYNC B1 ;  /* 0x0000000000017941 */ /* 0x000fea0003800000 */
.L_x_136:
[----:B0----5:R-:W-:Y:S01]  /*5090*/  HADD2.F32 R4, -RZ, R104.H0_H0 ;  /* 0x20000068ff047230 */ /* 0x021fe20000004100 */
        /* <DEDUP_REMOVED lines=11> */
.L_x_139:
[----:B------:R-:W-:Y:S05]  /*5150*/  BSYNC B1 ;  /* 0x0000000000017941 */ /* 0x000fea0003800000 */
.L_x_138:
        /* <DEDUP_REMOVED lines=12> */
.L_x_141:
[----:B------:R-:W-:Y:S05]  /*5220*/  BSYNC B1 ;  /* 0x0000000000017941 */ /* 0x000fea0003800000 */
.L_x_140:
        /* <DEDUP_REMOVED lines=12> */
.L_x_143:
[----:B------:R-:W-:Y:S05]  /*52f0*/  BSYNC B1 ;  /* 0x0000000000017941 */ /* 0x000fea0003800000 */
.L_x_142:
        /* <DEDUP_REMOVED lines=12> */
.L_x_145:
[----:B------:R-:W-:Y:S05]  /*53c0*/  BSYNC B1 ;  /* 0x0000000000017941 */ /* 0x000fea0003800000 */
.L_x_144:
        /* <DEDUP_REMOVED lines=12> */
.L_x_147:
[----:B------:R-:W-:Y:S05]  /*5490*/  BSYNC B1 ;  /* 0x0000000000017941 */ /* 0x000fea0003800000 */
.L_x_146:
        /* <DEDUP_REMOVED lines=9> */
.L_x_149:
[----:B------:R-:W-:Y:S05]  /*5530*/  BSYNC B1 ;  /* 0x0000000000017941 */ /* 0x000fea0003800000 */
.L_x_148:
        /* <DEDUP_REMOVED lines=12> */
.L_x_151:
[----:B------:R-:W-:Y:S05]  /*5600*/  BSYNC B1 ;  /* 0x0000000000017941 */ /* 0x000fea0003800000 */
.L_x_150:
[----:B------:R-:W-:Y:S05]  /*5610*/  @!P0 BRA `(.L_x_152) ;  /* 0x0000001400f08947 */ /* 0x000fea0003800000 */
[----:B-----5:R-:W-:-:S05]  /*5620*/  HADD2.F32 R104, -RZ, R104.H0_H0 ;  /* 0x20000068ff687230 */ /* 0x020fca0000004100 */
[----:B------:R-:W-:-:S04]  /*5630*/  FMUL R104, R104, R89 ;  /* 0x0000005968687220 */ /* 0x000fc80000400000 */
[----:B------:R-:W-:-:S05]  /*5640*/  FFMA R104, R55, R88, R104 ;  /* 0x0000005837687223 */ /* 0x000fca0000000068 */
[----:B------:R-:W-:-:S05]  /*5650*/  F2FP.F16.F32.PACK_AB R104, RZ, R104 ;  /* 0x00000068ff68723e */ /* 0x000fca00000000ff */
[----:B------:R0:W-:Y:S01]  /*5660*/  STG.E.U16 desc[UR36][R12.64+0x72], R104 ;  /* 0x000072680c007986 */ /* 0x0001e2000c101524 */
[----:B------:R-:W-:Y:S05]  /*5670*/  BRA `(.L_x_152) ;  /* 0x0000001400d87947 */ /* 0x000fea0003800000 */
.L_x_29:
[----:B------:R-:W-:Y:S01]  /*5680*/  ULDC.64 UR4, c[0x0][0x5c0] ;  /* 0x0001700000047ab9 */ /* 0x000fe20000000a00 */
[----:B------:R-:W-:Y:S01]  /*5690*/  ISETP.GT.AND P3, PT, R4, 0x1, PT ;  /* 0x000000010400780c */ /* 0x000fe20003f64270 */
[-C--:B------:R-:W-:Y:S01]  /*56a0*/  FMUL R56, R56, R88.reuse ;  /* 0x0000005838387220 */ /* 0x080fe20000400000 */
[----:B------:R-:W-:Y:S01]  /*56b0*/  LEA R14, P1, R104, UR4, 0x1 ;  /* 0x00000004680e7c11 */ /* 0x000fe2000f8208ff */
[-C--:B------:R-:W-:Y:S01]  /*56c0*/  FMUL R57, R57, R88.reuse ;  /* 0x0000005839397220 */ /* 0x080fe20000400000 */
[----:B------:R-:W-:Y:S01]  /*56d0*/  IMAD.SHL.U32 R7, R12, 0x10, RZ ;  /* 0x000000100c077824 */ /* 0x000fe200078e00ff */
[----:B------:R-:W-:Y:S01]  /*56e0*/  ISETP.GT.AND P2, PT, R3, 0x8, P6 ;  /* 0x000000080300780c */ /* 0x000fe20003744270 */
[-C--:B------:R-:W-:Y:S01]  /*56f0*/  FMUL R58, R58, R88.reuse ;  /* 0x000000583a3a7220 */ /* 0x080fe20000400000 */
[----:B------:R-:W-:Y:S01]  /*5700*/  LEA.HI.X R15, R104, UR5, R93, 0x1, P1 ;  /* 0x00000005680f7c11 */ /* 0x000fe200088f0c5d */
[-C--:B------:R-:W-:Y:S01]  /*5710*/  FMUL R59, R59, R88.reuse ;  /* 0x000000583b3b7220 */ /* 0x080fe20000400000 */
[----:B------:R-:W-:Y:S01]  /*5720*/  ISETP.GT.AND P1, PT, R3, RZ, P3 ;  /* 0x000000ff0300720c */ /* 0x000fe20001f24270 */
[----:B------:R-:W-:Y:S01]  /*5730*/  FMUL R60, R60, R88 ;  /* 0x000000583c3c7220 */ /* 0x000fe20000400000 */
[----:B------:R-:W-:Y:S01]  /*5740*/  F2FP.F16.F32.PACK_AB R56, RZ, R56 ;  /* 0x00000038ff38723e */ /* 0x000fe200000000ff */
[-C--:B------:R-:W-:Y:S01]  /*5750*/  FMUL R61, R61, R88.reuse ;  /* 0x000000583d3d7220 */ /* 0x080fe20000400000 */
[----:B------:R-:W-:Y:S01]  /*5760*/  F2FP.F16.F32.PACK_AB R57, RZ, R57 ;  /* 0x00000039ff39723e */ /* 0x000fe200000000ff */
[----:B------:R-:W-:Y:S01]  /*5770*/  FMUL R63, R63, R88 ;  /* 0x000000583f3f7220 */ /* 0x000fe20000400000 */
[C---:B------:R-:W-:Y:S01]  /*5780*/  SHF.L.U64.HI R5, R12.reuse, 0x4, R13 ;  /* 0x000000040c057819 */ /* 0x040fe2000001020d */
[----:B------:R-:W-:Y:S01]  /*5790*/  @P0 STG.E.U16 desc[UR36][R14.64], R56 ;  /* 0x000000380e000986 */ /* 0x000fe2000c101524 */
[----:B------:R-:W-:Y:S01]  /*57a0*/  PRMT R9, R57, 0x7610, R9 ;  /* 0x0000761039097816 */ /* 0x000fe20000000009 */
[----:B------:R-:W-:Y:S01]  /*57b0*/  IMAD.SHL.U32 R57, R12, 0x100, RZ ;  /* 0x000001000c397824 */ /* 0x000fe200078e00ff */
[----:B------:R-:W-:Y:S01]  /*57c0*/  IADD3 R8, P0, R7, R14, RZ ;  /* 0x0000000e07087210 */ /* 0x000fe20007f1e0ff */
[----:B------:R-:W-:Y:S01]  /*57d0*/  FMUL R62, R62, R88 ;  /* 0x000000583e3e7220 */ /* 0x000fe20000400000 */
[----:B------:R-:W-:Y:S01]  /*57e0*/  F2FP.F16.F32.PACK_AB R58, RZ, R58 ;  /* 0x0000003aff3a723e */ /* 0x000fe200000000ff */
[--C-:B------:R-:W-:Y:S01]  /*57f0*/  @P1 IMAD.MOV.U32 R10, RZ, RZ, R14.reuse ;  /* 0x000000ffff0a1224 */ /* 0x100fe200078e000e */
[----:B------:R-:W-:Y:S01]  /*5800*/  SHF.L.U64.HI R23, R12, 0x8, R13 ;  /* 0x000000080c177819 */ /* 0x000fe2000001020d */
[--C-:B------:R-:W-:Y:S01]  /*5810*/  @P1 IMAD.MOV.U32 R11, RZ, RZ, R15.reuse ;  /* 0x000000ffff0b1224 */ /* 0x100fe200078e000f */
[----:B------:R-:W-:Y:S01]  /*5820*/  ISETP.GT.AND P4, PT, R4, 0x8, PT ;  /* 0x000000080400780c */ /* 0x000fe20003f84270 */
[-C--:B------:R-:W-:Y:S01]  /*5830*/  FMUL R64, R64, R88.reuse ;  /* 0x0000005840407220 */ /* 0x080fe20000400000 */
[----:B------:R-:W-:Y:S01]  /*5840*/  F2FP.F16.F32.PACK_AB R59, RZ, R59 ;  /* 0x0000003bff3b723e */ /* 0x000fe200000000ff */
[----:B------:R-:W-:Y:S01]  /*5850*/  FMUL R65, R65, R88 ;  /* 0x0000005841417220 */ /* 0x000fe20000400000 */
[----:B------:R0:W-:Y:S01]  /*5860*/  @P1 STG.E.U16 desc[UR36][R10.64+0x2], R9 ;  /* 0x000002090a001986 */ /* 0x0001e2000c101524 */
[----:B------:R-:W-:Y:S01]  /*5870*/  F2FP.F16.F32.PACK_AB R60, RZ, R60 ;  /* 0x0000003cff3c723e */ /* 0x000fe200000000ff */
[-C--:B------:R-:W-:Y:S01]  /*5880*/  FMUL R66, R66, R88.reuse ;  /* 0x0000005842427220 */ /* 0x080fe20000400000 */
[----:B------:R-:W-:Y:S01]  /*5890*/  F2FP.F16.F32.PACK_AB R61, RZ, R61 ;  /* 0x0000003dff3d723e */ /* 0x000fe200000000ff */
[-C--:B------:R-:W-:Y:S01]  /*58a0*/  FMUL R67, R67, R88.reuse ;  /* 0x0000005843437220 */ /* 0x080fe20000400000 */
[----:B------:R-:W-:Y:S01]  /*58b0*/  F2FP.F16.F32.PACK_AB R63, RZ, R63 ;  /* 0x0000003fff3f723e */ /* 0x000fe200000000ff */
[----:B------:R-:W-:Y:S01]  /*58c0*/  FMUL R68, R68, R88 ;  /* 0x0000005844447220 */ /* 0x000fe20000400000 */
[----:B------:R-:W-:Y:S01]  /*58d0*/  F2FP.F16.F32.PACK_AB R62, RZ, R62 ;  /* 0x0000003eff3e723e */ /* 0x000fe200000000ff */
[----:B------:R-:W-:Y:S01]  /*58e0*/  FMUL R69, R69, R88 ;  /* 0x0000005845457220 */ /* 0x000fe20000400000 */
[----:B------:R-:W-:Y:S01]  /*58f0*/  F2FP.F16.F32.PACK_AB R64, RZ, R64 ;  /* 0x00000040ff40723e */ /* 0x000fe200000000ff */
[-C--:B------:R-:W-:Y:S01]  /*5900*/  FMUL R70, R70, R88.reuse ;  /* 0x0000005846467220 */ /* 0x080fe20000400000 */
[----:B------:R-:W-:Y:S01]  /*5910*/  F2FP.F16.F32.PACK_AB R65, RZ, R65 ;  /* 0x00000041ff41723e */ /* 0x000fe200000000ff */
[----:B0-----:R-:W-:Y:S01]  /*5920*/  IMAD.X R9, R5, 0x1, R15, P0 ;  /* 0x0000000105097824 */ /* 0x001fe200000e060f */
[----:B------:R-:W-:Y:S01]  /*5930*/  ISETP.GT.AND P0, PT, R3, 0x8, P3 ;  /* 0x000000080300780c */ /* 0x000fe20001f04270 */
[-C--:B------:R-:W-:Y:S01]  /*5940*/  FMUL R71, R71, R88.reuse ;  /* 0x0000005847477220 */ /* 0x080fe20000400000 */
[----:B------:R-:W-:Y:S01]  /*5950*/  ISETP.GT.AND P3, PT, R4, 0x9, PT ;  /* 0x000000090400780c */ /* 0x000fe20003f64270 */
[----:B------:R-:W-:Y:S01]  /*5960*/  FMUL R72, R72, R88 ;  /* 0x0000005848487220 */ /* 0x000fe20000400000 */
[----:B------:R-:W-:Y:S01]  /*5970*/  @P2 STG.E.U16 desc[UR36][R8.64], R58 ;  /* 0x0000003a08002986 */ /* 0x000fe2000c101524 */
[----:B------:R-:W-:Y:S01]  /*5980*/  IADD3 R6, P1, P2, R57, R14, R7 ;  /* 0x0000000e39067210 */ /* 0x000fe20007a3e007 */
[----:B------:R-:W-:Y:S01]  /*5990*/  FMUL R73, R73, R88 ;  /* 0x0000005849497220 */ /* 0x000fe20000400000 */
[----:B------:R-:W-:Y:S01]  /*59a0*/  F2FP.F16.F32.PACK_AB R66, RZ, R66 ;  /* 0x00000042ff42723e */ /* 0x000fe200000000ff */
[-C--:B------:R-:W-:Y:S01]  /*59b0*/  FMUL R74, R74, R88.reuse ;  /* 0x000000584a4a7220 */ /* 0x080fe20000400000 */
[----:B------:R-:W-:Y:S01]  /*59c0*/  IADD3.X R7, R23, R15, R5, P1, P2 ;  /* 0x0000000f17077210 */ /* 0x000fe20000fe4405 */
[-C--:B------:R-:W-:Y:S01]  /*59d0*/  FMUL R75, R75, R88.reuse ;  /* 0x000000584b4b7220 */ /* 0x080fe20000400000 */
[C---:B------:R-:W-:Y:S01]  /*59e0*/  ISETP.GT.AND P1, PT, R3.reuse, RZ, P4 ;  /* 0x000000ff0300720c */ /* 0x040fe20002724270 */
[-C--:B------:R-:W-:Y:S01]  /*59f0*/  FMUL R76, R76, R88.reuse ;  /* 0x000000584c4c7220 */ /* 0x080fe20000400000 */
[----:B------:R-:W-:Y:S01]  /*5a00*/  @P0 STG.E.U16 desc[UR36][R8.64+0x2], R59 ;  /* 0x0000023b08000986 */ /* 0x000fe2000c101524 */
[----:B------:R-:W-:Y:S01]  /*5a10*/  ISETP.GT.AND P0, PT, R3, RZ, P3 ;  /* 0x000000ff0300720c */ /* 0x000fe20001f04270 */
[-C--:B------:R-:W-:Y:S01]  /*5a20*/  FMUL R77, R77, R88.reuse ;  /* 0x000000584d4d7220 */ /* 0x080fe20000400000 */
[----:B------:R-:W-:Y:S01]  /*5a30*/  ISETP.GT.AND P2, PT, R4, 0x11, PT ;  /* 0x000000110400780c */ /* 0x000fe20003f44270 */
[-C--:B------:R-:W-:Y:S01]  /*5a40*/  FMUL R78, R78, R88.reuse ;  /* 0x000000584e4e7220 */ /* 0x080fe20000400000 */
[----:B------:R-:W-:Y:S01]  /*5a50*/  F2FP.F16.F32.PACK_AB R67, RZ, R67 ;  /* 0x00000043ff43723e */ /* 0x000fe200000000ff */
[----:B------:R-:W-:Y:S01]  /*5a60*/  FMUL R79, R79, R88 ;  /* 0x000000584f4f7220 */ /* 0x000fe20000400000 */
[----:B------:R-:W-:Y:S01]  /*5a70*/  F2FP.F16.F32.PACK_AB R68, RZ, R68 ;  /* 0x00000044ff44723e */ /* 0x000fe200000000ff */
[-C--:B------:R-:W-:Y:S01]  /*5a80*/  FMUL R80, R80, R88.reuse ;  /* 0x0000005850507220 */ /* 0x080fe20000400000 */
[----:B------:R-:W-:Y:S01]  /*5a90*/  F2FP.F16.F32.PACK_AB R69, RZ, R69 ;  /* 0x00000045ff45723e */ /* 0x000fe200000000ff */
[----:B------:R-:W-:Y:S01]  /*5aa0*/  FMUL R81, R81, R88 ;  /* 0x0000005851517220 */ /* 0x000fe20000400000 */
[--C-:B------:R-:W-:Y:S01]  /*5ab0*/  @P1 IMAD.MOV.U32 R10, RZ, RZ, R14.reuse ;  /* 0x000000ffff0a1224 */ /* 0x100fe200078e000e */
[----:B------:R-:W-:Y:S01]  /*5ac0*/  F2FP.F16.F32.PACK_AB R70, RZ, R70 ;  /* 0x00000046ff46723e */ /* 0x000fe200000000ff */
[--C-:B------:R-:W-:Y:S01]  /*5ad0*/  @P1 IMAD.MOV.U32 R11, RZ, RZ, R15.reuse ;  /* 0x000000ffff0b1224 */ /* 0x100fe200078e000f */
[----:B------:R-:W-:Y:S01]  /*5ae0*/  F2FP.F16.F32.PACK_AB R71, RZ, R71 ;  /* 0x00000047ff47723e */ /* 0x000fe200000000ff */
[----:B------:R-:W-:Y:S01]  /*5af0*/  FMUL R82, R82, R88 ;  /* 0x0000005852527220 */ /* 0x000fe20000400000 */
[----:B------:R-:W-:Y:S01]  /*5b00*/  F2FP.F16.F32.PACK_AB R72, RZ, R72 ;  /* 0x00000048ff48723e */ /* 0x000fe200000000ff */
[-C--:B------:R-:W-:Y:S01]  /*5b10*/  FMUL R83, R83, R88.reuse ;  /* 0x0000005853537220 */ /* 0x080fe20000400000 */
[----:B------:R0:W-:Y:S01]  /*5b20*/  @P1 STG.E.U16 desc[UR36][R10.64+0x10], R60 ;  /* 0x0000103c0a001986 */ /* 0x0001e2000c101524 */
[----:B------:R-:W-:Y:S01]  /*5b30*/  ISETP.GT.AND P1, PT, R3, 0x8, P4 ;  /* 0x000000080300780c */ /* 0x000fe20002724270 */
[-C--:B------:R-:W-:Y:S01]  /*5b40*/  FMUL R84, R84, R88.reuse ;  /* 0x0000005854547220 */ /* 0x080fe20000400000 */
[----:B------:R-:W-:Y:S01]  /*5b50*/  F2FP.F16.F32.PACK_AB R73, RZ, R73 ;  /* 0x00000049ff49723e */ /* 0x000fe200000000ff */
[----:B------:R-:W-:Y:S01]  /*5b60*/  FMUL R85, R85, R88 ;  /* 0x0000005855557220 */ /* 0x000fe20000400000 */
[----:B------:R-:W-:Y:S01]  /*5b70*/  F2FP.F16.F32.PACK_AB R74, RZ, R74 ;  /* 0x0000004aff4a723e */ /* 0x000fe200000000ff */
[-C--:B------:R-:W-:Y:S01]  /*5b80*/  FMUL R86, R86, R88.reuse ;  /* 0x0000005856567220 */ /* 0x080fe20000400000 */
[----:B------:R-:W-:Y:S01]  /*5b90*/  F2FP.F16.F32.PACK_AB R75, RZ, R75 ;  /* 0x0000004bff4b723e */ /* 0x000fe200000000ff */
[-C--:B------:R-:W-:Y:S01]  /*5ba0*/  FMUL R87, R87, R88.reuse ;  /* 0x0000005857577220 */ /* 0x080fe20000400000 */
[----:B------:R-:W-:Y:S01]  /*5bb0*/  ISETP.GT.AND P5, PT, R4, 0x28, PT ;  /* 0x000000280400780c */ /* 0x000fe20003fa4270 */
[----:B------:R-:W-:Y:S01]  /*5bc0*/  FMUL R24, R24, R88 ;  /* 0x0000005818187220 */ /* 0x000fe20000400000 */
[----:B------:R-:W-:Y:S01]  /*5bd0*/  F2FP.F16.F32.PACK_AB R76, RZ, R76 ;  /* 0x0000004cff4c723e */ /* 0x000fe200000000ff */
[--C-:B0-----:R-:W-:Y:S01]  /*5be0*/  @P0 IMAD.MOV.U32 R10, RZ, RZ, R14.reuse ;  /* 0x000000ffff0a0224 */ /* 0x101fe200078e000e */
[----:B------:R-:W-:Y:S01]  /*5bf0*/  ISETP.GT.AND P4, PT, R4, 0x29, PT ;  /* 0x000000290400780c */ /* 0x000fe20003f84270 */
        /* <DEDUP_REMOVED lines=8> */
[C---:B------:R-:W-:Y:S01]  /*5c80*/  ISETP.GT.AND P3, PT, R4.reuse, 0x10, PT ;  /* 0x000000100400780c */ /* 0x040fe20003f64270 */
[----:B------:R-:W-:Y:S01]  /*5c90*/  @P1 STG.E.U16 desc[UR36][R8.64+0x10], R62 ;  /* 0x0000103e08001986 */ /* 0x000fe2000c101524 */
        /* <DEDUP_REMOVED lines=8> */
[----:B------:R-:W-:Y:S01]  /*5d20*/  F2FP.F16.F32.PACK_AB R82, RZ, R82 ;  /* 0x00000052ff52723e */ /* 0x000fe200000000ff */
[----:B------:R-:W-:Y:S01]  /*5d30*/  @P0 STG.E.U16 desc[UR36][R8.64+0x12], R63 ;  /* 0x0000123f08000986 */ /* 0x000fe2000c101524 */
[----:B------:R-:W-:Y:S01]  /*5d40*/  ISETP.GT.AND P0, PT, R3, RZ, P3 ;  /* 0x000000ff0300720c */ /* 0x000fe20001f04270 */
[-C--:B------:R-:W-:Y:S01]  /*5d50*/  FMUL R32, R32, R88.reuse ;  /* 0x0000005820207220 */ /* 0x080fe20000400000 */
[----:B------:R-:W-:Y:S01]  /*5d60*/  F2FP.F16.F32.PACK_AB R83, RZ, R83 ;  /* 0x00000053ff53723e */ /* 0x000fe200000000ff */
[----:B------:R-:W-:Y:S01]  /*5d70*/  FMUL R33, R33, R88 ;  /* 0x0000005821217220 */ /* 0x000fe20000400000 */
[----:B------:R-:W-:Y:S01]  /*5d80*/  F2FP.F16.F32.PACK_AB R84, RZ, R84 ;  /* 0x00000054ff54723e */ /* 0x000fe200000000ff */
[-C--:B------:R-:W-:Y:S01]  /*5d90*/  FMUL R34, R34, R88.reuse ;  /* 0x0000005822227220 */ /* 0x080fe20000400000 */
[----:B------:R-:W-:Y:S01]  /*5da0*/  P2R R5, PR, RZ, 0x20 ;  /* 0x00000020ff057803 */ /* 0x000fe20000000000 */
[-C--:B------:R-:W-:Y:S01]  /*5db0*/  FMUL R35, R35, R88.reuse ;  /* 0x0000005823237220 */ /* 0x080fe20000400000 */
[----:B------:R-:W-:Y:S01]  /*5dc0*/  F2FP.F16.F32.PACK_AB R85, RZ, R85 ;  /* 0x00000055ff55723e */ /* 0x000fe200000000ff */
[----:B------:R-:W-:Y:S01]  /*5dd0*/  FMUL R36, R36, R88 ;  /* 0x0000005824247220 */ /* 0x000fe20000400000 */
[----:B------:R-:W-:Y:S01]  /*5de0*/  F2FP.F16.F32.PACK_AB R86, RZ, R86 ;  /* 0x00000056ff56723e */ /* 0x000fe200000000ff */
[----:B------:R-:W-:Y:S01]  /*5df0*/  FMUL R37, R37, R88 ;  /* 0x0000005825257220 */ /* 0x000fe20000400000 */
[----:B------:R-:W-:Y:S01]  /*5e00*/  F2FP.F16.F32.PACK_AB R87, RZ, R87 ;  /* 0x00000057ff57723e */ /* 0x000fe200000000ff */
[----:B0-----:R-:W-:Y:S01]  /*5e10*/  @P0 IMAD.MOV.U32 R10, RZ, RZ, R14 ;  /* 0x000000ffff0a0224 */ /* 0x001fe200078e000e */
[----:B------:R-:W-:Y:S01]  /*5e20*/  F2FP.F16.F32.PACK_AB R24, RZ, R24 ;  /* 0x00000018ff18723e */ /* 0x000fe200000000ff */
[--C-:B------:R-:W-:Y:S01]  /*5e30*/  @P0 IMAD.MOV.U32 R11, RZ, RZ, R15.reuse ;  /* 0x000000ffff0b0224 */ /* 0x100fe200078e000f */
[----:B------:R-:W-:Y:S01]  /*5e40*/  F2FP.F16.F32.PACK_AB R25, RZ, R25 ;  /* 0x00000019ff19723e */ /* 0x000fe200000000ff */
[----:B------:R-:W-:Y:S01]  /*5e50*/  FMUL R38, R38, R88 ;  /* 0x0000005826267220 */ /* 0x000fe20000400000 */
[----:B------:R-:W-:Y:S01]  /*5e60*/  F2FP.F16.F32.PACK_AB R26, RZ, R26 ;  /* 0x0000001aff1a723e */ /* 0x000fe200000000ff */
[-C--:B------:R-:W-:Y:S01]  /*5e70*/  FMUL R39, R39, R88.reuse ;  /* 0x0000005827277220 */ /* 0x080fe20000400000 */
[----:B------:R0:W-:Y:S01]  /*5e80*/  @P0 STG.E.U16 desc[UR36][R10.64+0x20], R64 ;  /* 0x000020400a000986 */ /* 0x0001e2000c101524 */
[----:B------:R-:W-:Y:S01]  /*5e90*/  ISETP.GT.AND P0, PT, R3, RZ, P2 ;  /* 0x000000ff0300720c */ /* 0x000fe20001704270 */
        /* <DEDUP_REMOVED lines=12> */
[----:B0-----:R-:W-:Y:S01]  /*5f60*/  @P0 IMAD.MOV.U32 R11, RZ, RZ, R15 ;  /* 0x000000ffff0b0224 */ /* 0x001fe200078e000f */
[----:B------:R-:W-:Y:S01]  /*5f70*/  @P0 MOV R10, R14 ;  /* 0x0000000e000a0202 */ /* 0x000fe20000000f00 */
[-C--:B------:R-:W-:Y:S01]  /*5f80*/  FMUL R46, R46, R88.reuse ;  /* 0x000000582e2e7220 */ /* 0x080fe20000400000 */
[----:B------:R-:W-:Y:S01]  /*5f90*/  F2FP.F16.F32.PACK_AB R33, RZ, R33 ;  /* 0x00000021ff21723e */ /* 0x000fe200000000ff */
[----:B------:R-:W-:Y:S01]  /*5fa0*/  FMUL R47, R47, R88 ;  /* 0x000000582f2f7220 */ /* 0x000fe20000400000 */
[----:B------:R-:W-:Y:S01]  /*5fb0*/  F2FP.F16.F32.PACK_AB R34, RZ, R34 ;  /* 0x00000022ff22723e */ /* 0x000fe200000000ff */
[----:B------:R0:W-:Y:S01]  /*5fc0*/  @P0 STG.E.U16 desc[UR36][R10.64+0x22], R65 ;  /* 0x000022410a000986 */ /* 0x0001e2000c101524 */
[----:B------:R-:W-:Y:S01]  /*5fd0*/  ISETP.GT.AND P0, PT, R3, 0x8, P3 ;  /* 0x000000080300780c */ /* 0x000fe20001f04270 */
        /* <DEDUP_REMOVED lines=12> */
[----:B------:R-:W-:Y:S01]  /*60a0*/  @P0 STG.E.U16 desc[UR36][R8.64+0x20], R66 ;  /* 0x0000204208000986 */ /* 0x000fe2000c101524 */
[----:B------:R-:W-:Y:S01]  /*60b0*/  ISETP.GT.AND P0, PT, R3, 0x8, P2 ;  /* 0x000000080300780c */ /* 0x000fe20001704270 */
[-C--:B------:R-:W-:Y:S01]  /*60c0*/  FMUL R54, R54, R88.reuse ;  /* 0x0000005836367220 */ /* 0x080fe20000400000 */
[----:B------:R-:W-:Y:S01]  /*60d0*/  ISETP.GT.AND P2, PT, R4, 0x18, PT ;  /* 0x000000180400780c */ /* 0x000fe20003f44270 */
[----:B------:R-:W-:Y:S01]  /*60e0*/  FMUL R55, R55, R88 ;  /* 0x0000005837377220 */ /* 0x000fe20000400000 */
[----:B------:R-:W-:-:S02]  /*60f0*/  F2FP.F16.F32.PACK_AB R40, RZ, R40 ;  /* 0x00000028ff28723e */ /* 0x000fc400000000ff */
[----:B------:R-:W-:Y:S02]  /*6100*/  F2FP.F16.F32.PACK_AB R41, RZ, R41 ;  /* 0x00000029ff29723e */ /* 0x000fe400000000ff */
[----:B------:R-:W-:Y:S02]  /*6110*/  F2FP.F16.F32.PACK_AB R42, RZ, R42 ;  /* 0x0000002aff2a723e */ /* 0x000fe400000000ff */
[----:B------:R-:W-:Y:S02]  /*6120*/  F2FP.F16.F32.PACK_AB R43, RZ, R43 ;  /* 0x0000002bff2b723e */ /* 0x000fe400000000ff */
[----:B------:R-:W-:Y:S01]  /*6130*/  F2FP.F16.F32.PACK_AB R44, RZ, R44 ;  /* 0x0000002cff2c723e */ /* 0x000fe200000000ff */
[----:B------:R-:W-:Y:S01]  /*6140*/  @P0 STG.E.U16 desc[UR36][R8.64+0x22], R67 ;  /* 0x0000224308000986 */ /* 0x000fe2000c101524 */
[----:B------:R-:W-:Y:S02]  /*6150*/  ISETP.GT.AND P0, PT, R3, RZ, P2 ;  /* 0x000000ff0300720c */ /* 0x000fe40001704270 */
[----:B------:R-:W-:-:S02]  /*6160*/  F2FP.F16.F32.PACK_AB R45, RZ, R45 ;  /* 0x0000002dff2d723e */ /* 0x000fc400000000ff */
[----:B------:R-:W-:Y:S02]  /*6170*/  F2FP.F16.F32.PACK_AB R46, RZ, R46 ;  /* 0x0000002eff2e723e */ /* 0x000fe400000000ff */
[----:B------:R-:W-:Y:S02]  /*6180*/  F2FP.F16.F32.PACK_AB R47, RZ, R47 ;  /* 0x0000002fff2f723e */ /* 0x000fe400000000ff */
[----:B------:R-:W-:Y:S02]  /*6190*/  F2FP.F16.F32.PACK_AB R48, RZ, R48 ;  /* 0x00000030ff30723e */ /* 0x000fe400000000ff */
[----:B------:R-:W-:Y:S02]  /*61a0*/  F2FP.F16.F32.PACK_AB R49, RZ, R49 ;  /* 0x00000031ff31723e */ /* 0x000fe400000000ff */
[----:B------:R-:W-:Y:S01]  /*61b0*/  F2FP.F16.F32.PACK_AB R50, RZ, R50 ;  /* 0x00000032ff32723e */ /* 0x000fe200000000ff */
[----:B0-----:R-:W-:Y:S01]  /*61c0*/  @P0 IMAD.MOV.U32 R10, RZ, RZ, R14 ;  /* 0x000000ffff0a0224 */ /* 0x001fe200078e000e */
[----:B------:R-:W-:Y:S01]  /*61d0*/  F2FP.F16.F32.PACK_AB R51, RZ, R51 ;  /* 0x00000033ff33723e */ /* 0x000fe200000000ff */
[----:B------:R-:W-:Y:S01]  /*61e0*/  @P0 IMAD.MOV.U32 R11, RZ, RZ, R15 ;  /* 0x000000ffff0b0224 */ /* 0x000fe200078e000f */
[----:B------:R-:W-:-:S02]  /*61f0*/  F2FP.F16.F32.PACK_AB R52, RZ, R52 ;  /* 0x00000034ff34723e */ /* 0x000fc400000000ff */
[----:B------:R-:W-:Y:S02]  /*6200*/  F2FP.F16.F32.PACK_AB R53, RZ, R53 ;  /* 0x00000035ff35723e */ /* 0x000fe400000000ff */
[----:B------:R0:W-:Y:S01]  /*6210*/  @P0 STG.E.U16 desc[UR36][R10.64+0x30], R68 ;  /* 0x000030440a000986 */ /* 0x0001e2000c101524 */
[----:B------:R-:W-:Y:S02]  /*6220*/  ISETP.GT.AND P0, PT, R3, RZ, P1 ;  /* 0x000000ff0300720c */ /* 0x000fe40000f04270 */
[----:B------:R-:W-:Y:S02]  /*6230*/  F2FP.F16.F32.PACK_AB R54, RZ, R54 ;  /* 0x00000036ff36723e */ /* 0x000fe400000000ff */
[----:B------:R-:W-:-:S09]  /*6240*/  F2FP.F16.F32.PACK_AB R55, RZ, R55 ;  /* 0x00000037ff37723e */ /* 0x000fd200000000ff */
[----:B0-----:R-:W-:Y:S02]  /*6250*/  @P0 IMAD.MOV.U32 R10, RZ, RZ, R14 ;  /* 0x000000ffff0a0224 */ /* 0x001fe400078e000e */
[----:B------:R-:W-:-:S05]  /*6260*/  @P0 IMAD.MOV.U32 R11, RZ, RZ, R15 ;  /* 0x000000ffff0b0224 */ /* 0x000fca00078e000f */
[----:B------:R0:W-:Y:S01]  /*6270*/  @P0 STG.E.U16 desc[UR36][R10.64+0x32], R69 ;  /* 0x000032450a000986 */ /* 0x0001e2000c101524 */
[----:B------:R-:W-:Y:S02]  /*6280*/  ISETP.GT.AND P0, PT, R3, 0x8, P2 ;  /* 0x000000080300780c */ /* 0x000fe40001704270 */
[----:B------:R-:W-:-:S11]  /*6290*/  ISETP.GT.AND P2, PT, R4, 0x20, PT ;  /* 0x000000200400780c */ /* 0x000fd60003f44270 */
[----:B------:R-:W-:Y:S01]  /*62a0*/  @P0 STG.E.U16 desc[UR36][R8.64+0x30], R70 ;  /* 0x0000304608000986 */ /* 0x000fe2000c101524 */
[----:B------:R-:W-:Y:S02]  /*62b0*/  ISETP.GT.AND P0, PT, R3, 0x8, P1 ;  /* 0x000000080300780c */ /* 0x000fe40000f04270 */
[----:B------:R-:W-:-:S11]  /*62c0*/  ISETP.GT.AND P1, PT, R4, 0x21, PT ;  /* 0x000000210400780c */ /* 0x000fd60003f24270 */
[----:B------:R-:W-:Y:S01]  /*62d0*/  @P0 STG.E.U16 desc[UR36][R8.64+0x32], R71 ;  /* 0x0000324708000986 */ /* 0x000fe2000c101524 */
[----:B------:R-:W-:-:S13]  /*62e0*/  ISETP.GT.AND P0, PT, R3, RZ, P2 ;  /* 0x000000ff0300720c */ /* 0x000fda0001704270 */
[----:B0-----:R-:W-:Y:S02]  /*62f0*/  @P0 IMAD.MOV.U32 R10, RZ, RZ, R14 ;  /* 0x000000ffff0a0224 */ /* 0x001fe400078e000e */
[----:B------:R-:W-:-:S05]  /*6300*/  @P0 IMAD.MOV.U32 R11, RZ, RZ, R15 ;  /* 0x000000ffff0b0224 */ /* 0x000fca00078e000f */
[----:B------:R0:W-:Y:S01]  /*6310*/  @P0 STG.E.U16 desc[UR36][R10.64+0x40], R72 ;  /* 0x000040480a000986 */ /* 0x0001e2000c101524 */
[----:B------:R-:W-:-:S13]  /*6320*/  ISETP.GT.AND P0, PT, R3, RZ, P1 ;  /* 0x000000ff0300720c */ /* 0x000fda0000f04270 */
[----:B0-----:R-:W-:Y:S02]  /*6330*/  @P0 IMAD.MOV.U32 R10, RZ, RZ, R14 ;  /* 0x000000ffff0a0224 */ /* 0x001fe400078e000e */
[----:B------:R-:W-:-:S05]  /*6340*/  @P0 IMAD.MOV.U32 R11, RZ, RZ, R15 ;  /* 0x000000ffff0b0224 */ /* 0x000fca00078e000f */
[----:B------:R0:W-:Y:S01]  /*6350*/  @P0 STG.E.U16 desc[UR36][R10.64+0x42], R73 ;  /* 0x000042490a000986 */ /* 0x0001e2000c101524 */
[----:B------:R-:W-:Y:S02]  /*6360*/  ISETP.GT.AND P0, PT, R3, 0x8, P2 ;  /* 0x000000080300780c */ /* 0x000fe40001704270 */
[----:B------:R-:W-:-:S11]  /*6370*/  ISETP.GT.AND P2, PT, R4, 0x38, PT ;  /* 0x000000380400780c */ /* 0x000fd60003f44270 */
[----:B------:R-:W-:Y:S01]  /*6380*/  @P0 STG.E.U16 desc[UR36][R8.64+0x40], R74 ;  /* 0x0000404a08000986 */ /* 0x000fe2000c101524 */
[----:B------:R-:W-:-:S13]  /*6390*/  ISETP.GT.AND P0, PT, R3, 0x8, P1 ;  /* 0x000000080300780c */ /* 0x000fda0000f04270 */
        /* <DEDUP_REMOVED lines=9> */
[----:B------:R-:W-:-:S13]  /*6430*/  ISETP.GT.AND P0, PT, R3, 0x8, P5 ;  /* 0x000000080300780c */ /* 0x000fda0002f04270 */
[----:B------:R-:W-:Y:S01]  /*6440*/  @P0 STG.E.U16 desc[UR36][R8.64+0x50], R78 ;  /* 0x0000504e08000986 */ /* 0x000fe2000c101524 */
[----:B------:R-:W-:-:S13]  /*6450*/  ISETP.GT.AND P0, PT, R3, 0x8, P4 ;  /* 0x000000080300780c */ /* 0x000fda0002704270 */
[----:B------:R-:W-:Y:S01]  /*6460*/  @P0 STG.E.U16 desc[UR36][R8.64+0x52], R79 ;  /* 0x0000524f08000986 */ /* 0x000fe2000c101524 */
[----:B------:R-:W-:-:S13]  /*6470*/  ISETP.GT.AND P0, PT, R3, RZ, P3 ;  /* 0x000000ff0300720c */ /* 0x000fda0001f04270 */
[----:B0-----:R-:W-:Y:S02]  /*6480*/  @P0 IMAD.MOV.U32 R10, RZ, RZ, R14 ;  /* 0x000000ffff0a0224 */ /* 0x001fe400078e000e */
[----:B------:R-:W-:-:S05]  /*6490*/  @P0 IMAD.MOV.U32 R11, RZ, RZ, R15 ;  /* 0x000000ffff0b0224 */ /* 0x000fca00078e000f */
[----:B------:R0:W-:Y:S01]  /*64a0*/  @P0 STG.E.U16 desc[UR36][R10.64+0x60], R80 ;  /* 0x000060500a000986 */ /* 0x0001e2000c101524 */
[----:B------:R-:W-:-:S04]  /*64b0*/  ISETP.GT.AND P0, PT, R4, 0x31, PT ;  /* 0x000000310400780c */ /* 0x000fc80003f04270 */
        /* <DEDUP_REMOVED lines=8> */
[----:B------:R-:W-:-:S05]  /*6540*/  IADD3 R12, P1, R57, R8, RZ ;  /* 0x00000008390c7210 */ /* 0x000fca0007f3e0ff */
[----:B------:R-:W-:Y:S01]  /*6550*/  IMAD.X R13, R23, 0x1, R9, P1 ;  /* 0x00000001170d7824 */ /* 0x000fe200008e0609 */
[----:B------:R-:W-:-:S13]  /*6560*/  ISETP.GT.AND P1, PT, R3, RZ, P2 ;  /* 0x000000ff0300720c */ /* 0x000fda0001724270 */
[----:B------:R-:W-:Y:S01]  /*6570*/  @P1 STG.E.U16 desc[UR36][R14.64+0x70], R84 ;  /* 0x000070540e001986 */ /* 0x000fe2000c101524 */
[----:B------:R-:W-:-:S05]  /*6580*/  IADD3 R20, P1, R57, R8, RZ ;  /* 0x0000000839147210 */ /* 0x000fca0007f3e0ff */
[----:B------:R-:W-:Y:S01]  /*6590*/  IMAD.X R21, R23, 0x1, R9, P1 ;  /* 0x0000000117157824 */ /* 0x000fe200008e0609 */
[----:B0-----:R-:W-:-:S05]  /*65a0*/  IADD3 R10, P1, R57, R14, RZ ;  /* 0x0000000e390a7210 */ /* 0x001fca0007f3e0ff */
[----:B------:R-:W-:Y:S01]  /*65b0*/  IMAD.X R11, R23, 0x1, R15, P1 ;  /* 0x00000001170b7824 */ /* 0x000fe200008e060f */
[----:B------:R-:W-:-:S04]  /*65c0*/  ISETP.GT.AND P1, PT, R4, 0x39, PT ;  /* 0x000000390400780c */ /* 0x000fc80003f24270 */
[----:B------:R-:W-:-:S13]  /*65d0*/  ISETP.GT.AND P5, PT, R3, RZ, P1 ;  /* 0x000000ff0300720c */ /* 0x000fda0000fa4270 */
[----:B------:R-:W-:Y:S01]  /*65e0*/  @P5 STG.E.U16 desc[UR36][R14.64+0x72], R85 ;  /* 0x000072550e005986 */ /* 0x000fe2000c101524 */
[----:B------:R-:W-:-:S13]  /*65f0*/  ISETP.GT.AND P5, PT, R3, 0x8, P2 ;  /* 0x000000080300780c */ /* 0x000fda00017a4270 */
[----:B------:R-:W-:Y:S01]  /*6600*/  @P5 STG.E.U16 desc[UR36][R8.64+0x70], R86 ;  /* 0x0000705608005986 */ /* 0x000fe2000c101524 */
[----:B------:R-:W-:-:S13]  /*6610*/  ISETP.GT.AND P5, PT, R3, 0x8, P1 ;  /* 0x000000080300780c */ /* 0x000fda0000fa4270 */
[----:B------:R0:W-:Y:S01]  /*6620*/  @P5 STG.E.U16 desc[UR36][R8.64+0x72], R87 ;  /* 0x0000725708005986 */ /* 0x0001e2000c101524 */
[C---:B------:R-:W-:Y:S02]  /*6630*/  ISETP.GT.AND P5, PT, R3.reuse, 0x80, P6 ;  /* 0x000000800300780c */ /* 0x040fe400037a4270 */
[----:B------:R-:W-:-:S11]  /*6640*/  ISETP.GT.AND P6, PT, R3, 0x88, P6 ;  /* 0x000000880300780c */ /* 0x000fd600037c4270 */
[----:B------:R-:W-:Y:S01]  /*6650*/  @P5 STG.E.U16 desc[UR36][R10.64], R24 ;  /* 0x000000180a005986 */ /* 0x000fe2000c101524 */
[----:B------:R-:W-:-:S04]  /*6660*/  ISETP.GT.AND P5, PT, R4, 0x1, PT ;  /* 0x000000010400780c */ /* 0x000fc80003fa4270 */
[----:B------:R-:W-:-:S13]  /*6670*/  ISETP.GT.AND P5, PT, R3, 0x80, P5 ;  /* 0x000000800300780c */ /* 0x000fda0002fa4270 */
[----:B0-----:R-:W-:Y:S02]  /*6680*/  @P5 IMAD.MOV.U32 R8, RZ, RZ, R10 ;  /* 0x000000ffff085224 */ /* 0x001fe400078e000a */
[----:B------:R-:W-:-:S05]  /*6690*/  @P5 IMAD.MOV.U32 R9, RZ, RZ, R11 ;  /* 0x000000ffff095224 */ /* 0x000fca00078e000b */
[----:B------:R0:W-:Y:S01]  /*66a0*/  @P5 STG.E.U16 desc[UR36][R8.64+0x2], R25 ;  /* 0x0000021908005986 */ /* 0x0001e2000c101524 */
[----:B------:R-:W-:-:S03]  /*66b0*/  ISETP.NE.AND P5, PT, R5, RZ, PT ;  /* 0x000000ff0500720c */ /* 0x000fc60003fa5270 */
[----:B------:R-:W-:Y:S01]  /*66c0*/  @P6 STG.E.U16 desc[UR36][R12.64], R26 ;  /* 0x0000001a0c006986 */ /* 0x000fe2000c101524 */
[----:B------:R-:W-:-:S04]  /*66d0*/  ISETP.GT.AND P6, PT, R4, 0x1, PT ;  /* 0x000000010400780c */ /* 0x000fc80003fc4270 */
[----:B------:R-:W-:-:S13]  /*66e0*/  ISETP.GT.AND P6, PT, R3, 0x88, P6 ;  /* 0x000000880300780c */ /* 0x000fda00037c4270 */
[----:B------:R-:W-:Y:S01]  /*66f0*/  @P6 STG.E.U16 desc[UR36][R20.64+0x2], R27 ;  /* 0x0000021b14006986 */ /* 0x000fe2000c101524 */
[----:B------:R-:W-:-:S04]  /*6700*/  ISETP.GT.AND P6, PT, R4, 0x8, PT ;  /* 0x000000080400780c */ /* 0x000fc80003fc4270 */
[----:B------:R-:W-:-:S13]  /*6710*/  ISETP.GT.AND P6, PT, R3, 0x80, P6 ;  /* 0x000000800300780c */ /* 0x000fda00037c4270 */
[----:B0-----:R-:W-:Y:S02]  /*6720*/  @P6 IMAD.MOV.U32 R8, RZ, RZ, R10 ;  /* 0x000000ffff086224 */ /* 0x001fe400078e000a */
[----:B------:R-:W-:-:S05]  /*6730*/  @P6 IMAD.MOV.U32 R9, RZ, RZ, R11 ;  /* 0x000000ffff096224 */ /* 0x000fca00078e000b */
[----:B------:R0:W-:Y:S01]  /*6740*/  @P6 STG.E.U16 desc[UR36][R8.64+0x10], R28 ;  /* 0x0000101c08006986 */ /* 0x0001e2000c101524 */
[----:B------:R-:W-:-:S04]  /*6750*/  ISETP.GT.AND P6, PT, R4, 0x9, PT ;  /* 0x000000090400780c */ /* 0x000fc80003fc4270 */
[----:B------:R-:W-:-:S13]  /*6760*/  ISETP.GT.AND P6, PT, R3, 0x80, P6 ;  /* 0x000000800300780c */ /* 0x000fda00037c4270 */
[----:B0-----:R-:W-:Y:S02]  /*6770*/  @P6 IMAD.MOV.U32 R8, RZ, RZ, R10 ;  /* 0x000000ffff086224 */ /* 0x001fe400078e000a */
[----:B------:R-:W-:-:S05]  /*6780*/  @P6 IMAD.MOV.U32 R9, RZ, RZ, R11 ;  /* 0x000000ffff096224 */ /* 0x000fca00078e000b */
[----:B------:R0:W-:Y:S01]  /*6790*/  @P6 STG.E.U16 desc[UR36][R8.64+0x12], R29 ;  /* 0x0000121d08006986 */ /* 0x0001e2000c101524 */
[----:B------:R-:W-:-:S04]  /*67a0*/  ISETP.GT.AND P6, PT, R4, 0x8, PT ;  /* 0x000000080400780c */ /* 0x000fc80003fc4270 */
[----:B------:R-:W-:-:S13]  /*67b0*/  ISETP.GT.AND P6, PT, R3, 0x88, P6 ;  /* 0x000000880300780c */ /* 0x000fda00037c4270 */
        /* <DEDUP_REMOVED lines=45> */
[----:B------:R-:W-:Y:S01]  /*6a90*/  @P6 STG.E.U16 desc[UR36][R8.64+0x42], R41 ;  /* 0x0000422908006986 */ /* 0x000fe2000c101524 */
[----:B------:R-:W-:-:S04]  /*6aa0*/  ISETP.GT.AND P6, PT, R4, 0x20, PT ;  /* 0x000000200400780c */ /* 0x000fc80003fc4270 */
[----:B------:R-:W-:-:S13]  /*6ab0*/  ISETP.GT.AND P6, PT, R3, 0x88, P6 ;  /* 0x000000880300780c */ /* 0x000fda00037c4270 */
[----:B------:R-:W-:Y:S01]  /*6ac0*/  @P6 STG.E.U16 desc[UR36][R6.64+0x40], R42 ;  /* 0x0000402a06006986 */ /* 0x000fe2000c101524 */
[----:B------:R-:W-:-:S04]  /*6ad0*/  ISETP.GT.AND P6, PT, R4, 0x21, PT ;  /* 0x000000210400780c */ /* 0x000fc80003fc4270 */
[----:B------:R-:W-:-:S13]  /*6ae0*/  ISETP.GT.AND P6, PT, R3, 0x88, P6 ;  /* 0x000000880300780c */ /* 0x000fda00037c4270 */
[----:B------:R-:W-:Y:S01]  /*6af0*/  @P6 MOV R4, R6 ;  /* 0x0000000600046202 */ /* 0x000fe20000000f00 */
[----:B------:R-:W-:-:S05]  /*6b00*/  @P6 IMAD.MOV.U32 R5, RZ, RZ, R7 ;  /* 0x000000ffff056224 */ /* 0x000fca00078e0007 */
[----:B------:R0:W-:Y:S01]  /*6b10*/  @P6 STG.E.U16 desc[UR36][R4.64+0x42], R43 ;  /* 0x0000422b04006986 */ /* 0x0001e2000c101524 */
[C---:B------:R-:W-:Y:S02]  /*6b20*/  ISETP.GT.AND P6, PT, R3.reuse, 0x80, P5 ;  /* 0x000000800300780c */ /* 0x040fe40002fc4270 */
[----:B------:R-:W-:-:S11]  /*6b30*/  ISETP.GT.AND P5, PT, R3, 0x88, P5 ;  /* 0x000000880300780c */ /* 0x000fd60002fa4270 */
[----:B0-----:R-:W-:Y:S02]  /*6b40*/  @P6 IMAD.MOV.U32 R4, RZ, RZ, R10 ;  /* 0x000000ffff046224 */ /* 0x001fe400078e000a */
[----:B------:R-:W-:-:S05]  /*6b50*/  @P6 IMAD.MOV.U32 R5, RZ, RZ, R11 ;  /* 0x000000ffff056224 */ /* 0x000fca00078e000b */
[----:B------:R0:W-:Y:S01]  /*6b60*/  @P6 STG.E.U16 desc[UR36][R4.64+0x50], R44 ;  /* 0x0000502c04006986 */ /* 0x0001e2000c101524 */
[C---:B------:R-:W-:Y:S02]  /*6b70*/  ISETP.GT.AND P6, PT, R3.reuse, 0x80, P4 ;  /* 0x000000800300780c */ /* 0x040fe400027c4270 */
[----:B------:R-:W-:-:S11]  /*6b80*/  ISETP.GT.AND P4, PT, R3, 0x88, P4 ;  /* 0x000000880300780c */ /* 0x000fd60002784270 */
[----:B0-----:R-:W-:Y:S02]  /*6b90*/  @P6 IMAD.MOV.U32 R4, RZ, RZ, R10 ;  /* 0x000000ffff046224 */ /* 0x001fe400078e000a */
[----:B------:R-:W-:-:S05]  /*6ba0*/  @P6 IMAD.MOV.U32 R5, RZ, RZ, R11 ;  /* 0x000000ffff056224 */ /* 0x000fca00078e000b */
[----:B------:R0:W-:Y:S02]  /*6bb0*/  @P6 STG.E.U16 desc[UR36][R4.64+0x52], R45 ;  /* 0x0000522d04006986 */ /* 0x0001e4000c101524 */
[----:B0-----:R-:W-:Y:S02]  /*6bc0*/  @P5 IMAD.MOV.U32 R4, RZ, RZ, R6 ;  /* 0x000000ffff045224 */ /* 0x001fe400078e0006 */
[----:B------:R-:W-:-:S05]  /*6bd0*/  @P5 IMAD.MOV.U32 R5, RZ, RZ, R7 ;  /* 0x000000ffff055224 */ /* 0x000fca00078e0007 */
[----:B------:R0:W-:Y:S01]  /*6be0*/  @P5 STG.E.U16 desc[UR36][R4.64+0x50], R46 ;  /* 0x0000502e04005986 */ /* 0x0001e2000c101524 */
[C---:B------:R-:W-:Y:S02]  /*6bf0*/  ISETP.GT.AND P5, PT, R3.reuse, 0x80, P3 ;  /* 0x000000800300780c */ /* 0x040fe40001fa4270 */
[----:B------:R-:W-:Y:S01]  /*6c00*/  ISETP.GT.AND P3, PT, R3, 0x88, P3 ;  /* 0x000000880300780c */ /* 0x000fe20001f64270 */
        /* <DEDUP_REMOVED lines=17> */
[----:B------:R0:W-:Y:S02]  /*6d20*/  @P3 STG.E.U16 desc[UR36][R4.64+0x60], R50 ;  /* 0x0000603204003986 */ /* 0x0001e4000c101524 */
[----:B0-----:R-:W-:Y:S02]  /*6d30*/  @P0 IMAD.MOV.U32 R4, RZ, RZ, R6 ;  /* 0x000000ffff040224 */ /* 0x001fe400078e0006 */
[----:B------:R-:W-:-:S05]  /*6d40*/  @P0 IMAD.MOV.U32 R5, RZ, RZ, R7 ;  /* 0x000000ffff050224 */ /* 0x000fca00078e0007 */
[----:B------:R0:W-:Y:S02]  /*6d50*/  @P0 STG.E.U16 desc[UR36][R4.64+0x62], R51 ;  /* 0x0000623304000986 */ /* 0x0001e4000c101524 */
[----:B0-----:R-:W-:Y:S02]  /*6d60*/  @P5 IMAD.MOV.U32 R4, RZ, RZ, R10 ;  /* 0x000000ffff045224 */ /* 0x001fe400078e000a */
[----:B------:R-:W-:-:S05]  /*6d70*/  @P5 IMAD.MOV.U32 R5, RZ, RZ, R11 ;  /* 0x000000ffff055224 */ /* 0x000fca00078e000b */
[----:B------:R0:W-:Y:S04]  /*6d80*/  @P5 STG.E.U16 desc[UR36][R4.64+0x70], R52 ;  /* 0x0000703404005986 */ /* 0x0001e8000c101524 */
[----:B------:R1:W-:Y:S01]  /*6d90*/  @P4 STG.E.U16 desc[UR36][R10.64+0x72], R53 ;  /* 0x000072350a004986 */ /* 0x0003e2000c101524 */
[----:B0-----:R-:W-:Y:S02]  /*6da0*/  @P2 IMAD.MOV.U32 R4, RZ, RZ, R6 ;  /* 0x000000ffff042224 */ /* 0x001fe400078e0006 */
[----:B------:R-:W-:-:S05]  /*6db0*/  @P2 IMAD.MOV.U32 R5, RZ, RZ, R7 ;  /* 0x000000ffff052224 */ /* 0x000fca00078e0007 */
[----:B------:R1:W-:Y:S04]  /*6dc0*/  @P2 STG.E.U16 desc[UR36][R4.64+0x70], R54 ;  /* 0x0000703604002986 */ /* 0x0003e8000c101524 */
[----:B------:R1:W-:Y:S02]  /*6dd0*/  @P1 STG.E.U16 desc[UR36][R6.64+0x72], R55 ;  /* 0x0000723706001986 */ /* 0x0003e4000c101524 */
.L_x_152:
[----:B------:R-:W-:Y:S05]  /*6de0*/  BSYNC B0 ;  /* 0x0000000000007941 */ /* 0x000fea0003800000 */
.L_x_28:
[----:B------:R-:W-:Y:S01]  /*6df0*/  ULDC UR4, c[0x0][0xc] ;  /* 0x0000030000047ab9 */ /* 0x000fe20000000800 */
[----:B------:R-:W-:Y:S01]  /*6e00*/  ULDC UR5, c[0x0][0x10] ;  /* 0x0000040000057ab9 */ /* 0x000fe20000000800 */
[----:B------:R-:W2:Y:S01]  /*6e10*/  LDC R3, c[0x0][0x14] ;  /* 0x00000500ff037b82 */ /* 0x000ea20000000800 */
[----:B------:R-:W-:Y:S01]  /*6e20*/  UIMAD.WIDE.U32 UR4, UR4, UR5, URZ ;  /* 0x00000005040472a5 */ /* 0x000fe2000f8e003f */
[----:B------:R-:W-:Y:S02]  /*6e30*/  IMAD.MOV.U32 R90, RZ, RZ, -0x1 ;  /* 0xffffffffff5a7424 */ /* 0x000fe400078e00ff */
[----:B------:R-:W-:-:S03]  /*6e40*/  IMAD.MOV.U32 R23, RZ, RZ, -0x1 ;  /* 0xffffffffff177424 */ /* 0x000fc600078e00ff */
[----:B--2---:R-:W-:-:S04]  /*6e50*/  IMAD.WIDE.U32 R16, R3, UR4, R16 ;  /* 0x0000000403107c25 */ /* 0x004fc8000f8e0010 */
[----:B------:R-:W-:Y:S01]  /*6e60*/  IMAD R3, R3, UR5, RZ ;  /* 0x0000000503037c24 */ /* 0x000fe2000f8e02ff */
[----:B------:R-:W-:Y:S02]  /*6e70*/  ULDC.64 UR4, c[0x0][0x650] ;  /* 0x0001940000047ab9 */ /* 0x000fe40000000a00 */
[----:B------:R-:W-:Y:S01]  /*6e80*/  ISETP.GE.U32.AND P0, PT, R16, UR4, PT ;  /* 0x0000000410007c0c */ /* 0x000fe2000bf06070 */
[--C-:B------:R-:W-:Y:S01]  /*6e90*/  IMAD.IADD R17, R17, 0x1, R3.reuse ;  /* 0x0000000111117824 */ /* 0x100fe200078e0203 */
[----:B------:R-:W-:-:S04]  /*6ea0*/  PRMT R3, RZ, 0x7610, R3 ;  /* 0x00007610ff037816 */ /* 0x000fc80000000003 */
[----:B------:R-:W-:-:S13]  /*6eb0*/  ISETP.GE.U32.AND.EX P0, PT, R17, UR5, PT, P0 ;  /* 0x0000000511007c0c */ /* 0x000fda000bf06100 */
[----:B------:R-:W-:Y:S05]  /*6ec0*/  @P0 BRA `(.L_x_153) ;  /* 0x0000000400640947 */ /* 0x000fea0003800000 */
[----:B0-----:R-:W0:Y:S01]  /*6ed0*/  S2R R12, SR_CTAID.X ;  /* 0x00000000000c7919 */ /* 0x001e220000002500 */
[----:B-1--4-:R-:W1:Y:S01]  /*6ee0*/  LDC.64 R10, c[0x0][0x628] ;  /* 0x00018a00ff0a7b82 */ /* 0x012e620000000a00 */
[----:B------:R-:W-:Y:S01]  /*6ef0*/  ULDC UR4, c[0x0][0x150] ;  /* 0x0000540000047ab9 */ /* 0x000fe20000000800 */
[----:B------:R-:W-:Y:S01]  /*6f00*/  IMAD.MOV.U32 R8, RZ, RZ, R16 ;  /* 0x000000ffff087224 */ /* 0x000fe200078e0010 */
[----:B------:R-:W2:Y:S01]  /*6f10*/  S2R R24, SR_CTAID.Y ;  /* 0x0000000000187919 */ /* 0x000ea20000002600 */
[----:B------:R-:W-:-:S04]  /*6f20*/  IMAD.MOV.U32 R9, RZ, RZ, R17 ;  /* 0x000000ffff097224 */ /* 0x000fc800078e0011 */
[----:B------:R-:W4:Y:S08]  /*6f30*/  LDC R21, c[0x0][0x144] ;  /* 0x00005100ff157b82 */ /* 0x000f300000000800 */
[----:B------:R-:W2:Y:S08]  /*6f40*/  LDC R0, c[0x0][0x630] ;  /* 0x00018c00ff007b82 */ /* 0x000eb00000000800 */
[----:B------:R-:W2:Y:S01]  /*6f50*/  LDC.64 R14, c[0x0][0x620] ;  /* 0x00018800ff0e7b82 */ /* 0x000ea20000000a00 */
[----:B-1----:R-:W-:-:S04]  /*6f60*/  ISETP.NE.U32.AND P0, PT, R10, RZ, PT ;  /* 0x000000ff0a00720c */ /* 0x002fc80003f05070 */
[----:B------:R-:W-:Y:S02]  /*6f70*/  ISETP.NE.AND.EX P0, PT, R11, RZ, PT, P0 ;  /* 0x000000ff0b00720c */ /* 0x000fe40003f05300 */
[----:B0-----:R-:W-:-:S05]  /*6f80*/  I2FP.F32.U32 R3, R12 ;  /* 0x0000000c00037245 */ /* 0x001fca0000201000 */
[----:B------:R-:W-:-:S04]  /*6f90*/  FMUL R3, R3, UR4 ;  /* 0x0000000403037c20 */ /* 0x000fc80008400000 */
[----:B------:R0:W1:Y:S02]  /*6fa0*/  F2I.U32.TRUNC.NTZ R20, R3 ;  /* 0x0000000300147305 */ /* 0x000064000020f000 */
[----:B----4-:R-:W-:Y:S05]  /*6fb0*/  @!P0 BRA `(.L_x_154) ;  /* 0x0000000000288947 */ /* 0x010fea0003800000 */
[----:B0-----:R-:W0:Y:S02]  /*6fc0*/  LDC R3, c[0x0][0x634] ;  /* 0x00018d00ff037b82 */ /* 0x001e240000000800 */
        /* <DEDUP_REMOVED lines=9> */
.L_x_154:
[----:B------:R-:W4:Y:S01]  /*7060*/  LDC.64 R28, c[0x0][0x640] ;  /* 0x00019000ff1c7b82 */ /* 0x000f220000000a00 */
[-CC-:B--2---:R-:W-:Y:S01]  /*7070*/  SHF.R.U64 R23, R8, R0.reuse, R9.reuse ;  /* 0x0000000008177219 */ /* 0x184fe20000001209 */
[----:B-1----:R-:W-:Y:S01]  /*7080*/  IMAD.MOV R20, RZ, RZ, -R20 ;  /* 0x000000ffff147224 */ /* 0x002fe200078e0a14 */
[----:B------:R-:W-:Y:S01]  /*7090*/  SHF.R.U32.HI R0, RZ, R0, R9 ;  /* 0x00000000ff007219 */ /* 0x000fe20000011609 */
[----:B------:R-:W-:Y:S01]  /*70a0*/  ULDC UR4, c[0x0][0x154] ;  /* 0x0000550000047ab9 */ /* 0x000fe20000000800 */
[----:B0-----:R-:W-:Y:S01]  /*70b0*/  IADD3 R3, P0, RZ, -R23, RZ ;  /* 0x80000017ff037210 */ /* 0x001fe20007f1e0ff */
[----:B------:R-:W-:Y:S02]  /*70c0*/  IMAD R21, R21, R20, R12 ;  /* 0x0000001415157224 */ /* 0x000fe400078e020c */
[----:B------:R-:W0:Y:S01]  /*70d0*/  LDC R6, c[0x0][0x618] ;  /* 0x00018600ff067b82 */ /* 0x000e220000000800 */
[----:B------:R-:W-:Y:S02]  /*70e0*/  IMAD.MOV.U32 R7, RZ, RZ, 0x1 ;  /* 0x00000001ff077424 */ /* 0x000fe400078e00ff */
[----:B------:R-:W-:-:S04]  /*70f0*/  IMAD.X R5, RZ, RZ, ~R0, P0 ;  /* 0x000000ffff057224 */ /* 0x000fc800000e0e00 */
[-C--:B------:R-:W-:Y:S01]  /*7100*/  IMAD R0, R5, R14.reuse, RZ ;  /* 0x0000000e05007224 */ /* 0x080fe200078e02ff */
[----:B------:R-:W1:Y:S01]  /*7110*/  LDC R8, c[0x0][0x608] ;  /* 0x00018200ff087b82 */ /* 0x000e620000000800 */
[----:B------:R-:W-:-:S04]  /*7120*/  IMAD.WIDE.U32 R4, R3, R14, R16 ;  /* 0x0000000e03047225 */ /* 0x000fc800078e0010 */
[----:B------:R-:W-:Y:S01]  /*7130*/  IMAD R3, R3, R15, R0 ;  /* 0x0000000f03037224 */ /* 0x000fe200078e0200 */
[----:B------:R-:W-:Y:S02]  /*7140*/  I2FP.F32.U32 R0, R24 ;  /* 0x0000001800007245 */ /* 0x000fe40000201000 */
[----:B------:R-:W2:Y:S01]  /*7150*/  LDC R26, c[0x0][0x658] ;  /* 0x00019600ff1a7b82 */ /* 0x000ea20000000800 */
[----:B------:R-:W-:Y:S01]  /*7160*/  IMAD.IADD R3, R5, 0x1, R3 ;  /* 0x0000000105037824 */ /* 0x000fe200078e0203 */
[----:B----4-:R-:W-:Y:S01]  /*7170*/  ISETP.NE.U32.AND P0, PT, R28, RZ, PT ;  /* 0x000000ff1c00720c */ /* 0x010fe20003f05070 */
[----:B------:R-:W-:Y:S01]  /*7180*/  FMUL R0, R0, UR4 ;  /* 0x0000000400007c20 */ /* 0x000fe20008400000 */
[----:B------:R-:W-:Y:S02]  /*7190*/  IMAD.MOV.U32 R5, RZ, RZ, -0x1 ;  /* 0xffffffffff057424 */ /* 0x000fe400078e00ff */
[----:B------:R-:W-:Y:S01]  /*71a0*/  ISETP.NE.AND.EX P0, PT, R29, RZ, PT, P0 ;  /* 0x000000ff1d00720c */ /* 0x000fe20003f05300 */
[----:B------:R4:W2:Y:S01]  /*71b0*/  F2I.U32.TRUNC.NTZ R13, R0 ;  /* 0x00000000000d7305 */ /* 0x0008a2000020f000 */
[----:B------:R-:W3:Y:S01]  /*71c0*/  LDC R15, c[0x0][0x148] ;  /* 0x00005200ff0f7b82 */ /* 0x000ee20000000800 */
[----:B0-----:R-:W-:-:S02]  /*71d0*/  SHF.R.U64 R12, R4, R6, R3 ;  /* 0x00000006040c7219 */ /* 0x001fc40000001203 */
[----:B------:R-:W-:-:S05]  /*71e0*/  SHF.R.U32.HI R3, RZ, R6, R3 ;  /* 0x00000006ff037219 */ /* 0x000fca0000011603 */
[----:B------:R-:W0:Y:S01]  /*71f0*/  LDC R20, c[0x0][0x600] ;  /* 0x00018000ff147b82 */ /* 0x000e220000000800 */
[-CC-:B-1----:R-:W-:Y:S02]  /*7200*/  SHF.R.U64 R10, R12, R8.reuse, R3.reuse ;  /* 0x000000080c0a7219 */ /* 0x182fe40000001203 */
[----:B------:R-:W-:-:S05]  /*7210*/  SHF.R.U32.HI R3, RZ, R8, R3 ;  /* 0x00000008ff037219 */ /* 0x000fca0000011603 */
[----:B------:R-:W1:Y:S01]  /*7220*/  LDC R27, c[0x0][0x648] ;  /* 0x00019200ff1b7b82 */ /* 0x000e620000000800 */
[-C--:B--2---:R-:W-:Y:S02]  /*7230*/  SHF.L.U32 R4, R5, R26.reuse, RZ ;  /* 0x0000001a05047219 */ /* 0x084fe400000006ff */
[-CC-:B------:R-:W-:Y:S02]  /*7240*/  SHF.R.U64 R14, R10, R26.reuse, R3.reuse ;  /* 0x0000001a0a0e7219 */ /* 0x180fe40000001203 */
[----:B------:R-:W-:Y:S02]  /*7250*/  SHF.R.U32.HI R5, RZ, R26, R3 ;  /* 0x0000001aff057219 */ /* 0x000fe40000011603 */
[----:B------:R-:W-:Y:S01]  /*7260*/  LOP3.LUT R25, RZ, R4, RZ, 0x33, !PT ;  /* 0x00000004ff197212 */ /* 0x000fe200078e33ff */
[----:B------:R-:W2:Y:S01]  /*7270*/  LDC R30, c[0x0][0x638] ;  /* 0x00018e00ff1e7b82 */ /* 0x000ea20000000800 */
[----:B------:R-:W-:Y:S01]  /*7280*/  SHF.L.U32 R26, R7, R26, RZ ;  /* 0x0000001a071a7219 */ /* 0x000fe200000006ff */
[----:B------:R-:W-:-:S06]  /*7290*/  IMAD.MOV.U32 R4, RZ, RZ, R14 ;  /* 0x000000ffff047224 */ /* 0x000fcc00078e000e */
[----:B------:R-:W0:Y:S01]  /*72a0*/  LDC R31, c[0x0][0x610] ;  /* 0x00018400ff1f7b82 */ /* 0x000e220000000800 */
[----:B----4-:R-:W-:Y:S05]  /*72b0*/  @!P0 BRA `(.L_x_155) ;  /* 0x0000000000288947 */ /* 0x010fea0003800000 */
[----:B------:R-:W4:Y:S02]  /*72c0*/  LDC R3, c[0x0][0x64c] ;  /* 0x00019300ff037b82 */ /* 0x000f240000000800 */
[----:B----4-:R-:W-:-:S05]  /*72d0*/  IADD3 R3, P0, R14, R3, RZ ;  /* 0x000000030e037210 */ /* 0x010fca0007f1e0ff */
        /* <DEDUP_REMOVED lines=8> */
.L_x_155:
[----:B------:R-:W-:Y:S01]  /*7360*/  ISETP.NE.AND P0, PT, R2, 0x1, PT ;  /* 0x000000010200780c */ /* 0x000fe20003f05270 */
[----:B0-----:R-:W-:Y:S01]  /*7370*/  VIADD R7, R20, 0xffffffff ;  /* 0xffffffff14077836 */ /* 0x001fe20000000000 */
[----:B-1----:R-:W-:Y:S01]  /*7380*/  SHF.R.U64 R0, R4, R27, R5 ;  /* 0x0000001b04007219 */ /* 0x002fe20000001205 */
[----:B------:R-:W-:Y:S01]  /*7390*/  IMAD.MOV.U32 R4, RZ, RZ, 0x1 ;  /* 0x00000001ff047424 */ /* 0x000fe200078e00ff */
[----:B------:R-:W-:Y:S02]  /*73a0*/  IADD3 R13, -R13, RZ, RZ ;  /* 0x000000ff0d0d7210 */ /* 0x000fe40007ffe1ff */
[----:B------:R-:W-:Y:S01]  /*73b0*/  LOP3.LUT R5, R10, R25, RZ, 0xc0, !PT ;  /* 0x000000190a057212 */ /* 0x000fe200078ec0ff */
[----:B------:R-:W-:Y:S01]  /*73c0*/  IMAD.MOV R3, RZ, RZ, -R0 ;  /* 0x000000ffff037224 */ /* 0x000fe200078e0a00 */
[----:B------:R-:W-:-:S03]  /*73d0*/  LOP3.LUT R12, R12, R7, RZ, 0xc0, !PT ;  /* 0x000000070c0c7212 */ /* 0x000fc600078ec0ff */
[----:B------:R-:W-:Y:S02]  /*73e0*/  IMAD R0, R26, R0, R5 ;  /* 0x000000001a007224 */ /* 0x000fe400078e0205 */
[----:B---3--:R-:W-:Y:S02]  /*73f0*/  @P0 IMAD R21, R15, R13, R24 ;  /* 0x0000000d0f150224 */ /* 0x008fe400078e0218 */
[----:B--2---:R-:W-:Y:S02]  /*7400*/  IMAD R3, R3, R30, R14 ;  /* 0x0000001e03037224 */ /* 0x004fe400078e020e */
[----:B------:R-:W-:Y:S02]  /*7410*/  IMAD R0, R0, R31, R21 ;  /* 0x0000001f00007224 */ /* 0x000fe400078e0215 */
[----:B------:R-:W-:Y:S01]  /*7420*/  IMAD R5, R3, R20, R12 ;  /* 0x0000001403057224 */ /* 0x000fe200078e020c */
[----:B------:R-:W-:-:S04]  /*7430*/  PRMT R3, R4, 0x7610, R3 ;  /* 0x0000761004037816 */ /* 0x000fc80000000003 */
[----:B------:R-:W-:Y:S02]  /*7440*/  SEL R90, R5, R0, !P0 ;  /* 0x00000000055a7207 */ /* 0x000fe40004000000 */
[----:B------:R-:W-:-:S07]  /*7450*/  SEL R0, R0, R5, !P0 ;  /* 0x0000000500007207 */ /* 0x000fce0004000000 */
.L_x_153:
[----:B------:R-:W-:Y:S01]  /*7460*/  LOP3.LUT P0, RZ, R3, 0xff, RZ, 0xc0, !PT ;  /* 0x000000ff03ff7812 */ /* 0x000fe2000780c0ff */
[----:B------:R-:W-:-:S12]  /*7470*/  IMAD.MOV.U32 R94, RZ, RZ, R0 ;  /* 0x000000ffff5e7224 */ /* 0x000fd800078e0000 */
[----:B------:R-:W-:Y:S05]  /*7480*/  @P0 BRA `(.L_x_156) ;  /* 0xffffff9800ac0947 */ /* 0x000fea000383ffff */
[----:B------:R-:W-:Y:S05]  /*7490*/  EXIT ;  /* 0x000000000000794d */ /* 0x000fea0003800000 */
.L_x_3:
[----:B0-----:R-:W-:Y:S01]  /*74a0*/  ULDC.64 UR4, c[0x0][0x650] ;  /* 0x0001940000047ab9 */ /* 0x001fe20000000a00 */
        /* <DEDUP_REMOVED lines=25> */
.L_x_158:
[--C-:B------:R-:W-:Y:S01]  /*7640*/  SHF.R.U64 R12, R10, R14, R11.reuse ;  /* 0x0000000e0a0c7219 */ /* 0x100fe2000000120b */
[----:B------:R-:W0:Y:S01]  /*7650*/  LDC R22, c[0x0][0x618] ;  /* 0x00018600ff167b82 */ /* 0x000e220000000800 */
[----:B------:R-:W-:Y:S01]  /*7660*/  I2FP.F32.U32 R6, R4 ;  /* 0x0000000400067245 */ /* 0x000fe20000201000 */
[----:B------:R-:W-:Y:S01]  /*7670*/  ULDC UR4, c[0x0][0x150] ;  /* 0x0000540000047ab9 */ /* 0x000fe20000000800 */
[----:B------:R-:W-:Y:S02]  /*7680*/  SHF.R.U32.HI R5, RZ, R14, R11 ;  /* 0x0000000eff057219 */ /* 0x000fe4000001160b */
[----:B------:R-:W-:Y:S01]  /*7690*/  IADD3 R9, P0, RZ, -R12, RZ ;  /* 0x8000000cff097210 */ /* 0x000fe20007f1e0ff */
[----:B------:R-:W-:Y:S01]  /*76a0*/  FMUL R11, R6, UR4 ;  /* 0x00000004060b7c20 */ /* 0x000fe20008400000 */
[----:B------:R-:W-:Y:S01]  /*76b0*/  ULDC UR4, c[0x0][0x154] ;  /* 0x0000550000047ab9 */ /* 0x000fe20000000800 */
[----:B------:R-:W1:Y:S02]  /*76c0*/  LDC.64 R24, c[0x0][0x640] ;  /* 0x00019000ff187b82 */ /* 0x000e640000000a00 */
[----:B------:R-:W-:-:S02]  /*76d0*/  IMAD.X R5, RZ, RZ, ~R5, P0 ;  /* 0x000000ffff057224 */ /* 0x000fc400000e0e05 */
[----:B------:R-:W2:Y:S01]  /*76e0*/  F2I.U32.TRUNC.NTZ R11, R11 ;  /* 0x0000000b000b7305 */ /* 0x000ea2000020f000 */
[----:B------:R-:W-:-:S03]  /*76f0*/  IMAD.WIDE.U32 R6, R9, R20, R16 ;  /* 0x0000001409067225 */ /* 0x000fc600078e0010 */
[----:B------:R-:W3:Y:S01]  /*7700*/  LDC R13, c[0x0][0x144] ;  /* 0x00005100ff0d7b82 */ /* 0x000ee20000000800 */
[----:B------:R-:W-:-:S04]  /*7710*/  IMAD R8, R5, R20, RZ ;  /* 0x0000001405087224 */ /* 0x000fc800078e02ff */
[----:B------:R-:W-:Y:S02]  /*7720*/  IMAD R5, R9, R21, R8 ;  /* 0x0000001509057224 */ /* 0x000fe400078e0208 */
[----:B------:R-:W-:Y:S01]  /*7730*/  IMAD.MOV.U32 R8, RZ, RZ, -0x1 ;  /* 0xffffffffff087424 */ /* 0x000fe200078e00ff */
[----:B------:R-:W4:Y:S01]  /*7740*/  LDC R14, c[0x0][0x608] ;  /* 0x00018200ff0e7b82 */ /* 0x000f220000000800 */
[----:B------:R-:W-:Y:S01]  /*7750*/  IMAD.IADD R5, R7, 0x1, R5 ;  /* 0x0000000107057824 */ /* 0x000fe200078e0205 */
[----:B------:R-:W-:-:S04]  /*7760*/  I2FP.F32.U32 R7, R3 ;  /* 0x0000000300077245 */ /* 0x000fc80000201000 */
[-C--:B0-----:R-:W-:Y:S01]  /*7770*/  SHF.R.U64 R10, R6, R22.reuse, R5 ;  /* 0x00000016060a7219 */ /* 0x081fe20000001205 */
[----:B--2---:R-:W-:Y:S01]  /*7780*/  IMAD.MOV R6, RZ, RZ, -R11 ;  /* 0x000000ffff067224 */ /* 0x004fe200078e0a0b */
[----:B------:R-:W0:Y:S01]  /*7790*/  LDC R9, c[0x0][0x658] ;  /* 0x00019600ff097b82 */ /* 0x000e220000000800 */
[----:B-1----:R-:W-:Y:S01]  /*77a0*/  ISETP.NE.U32.AND P0, PT, R24, RZ, PT ;  /* 0x000000ff1800720c */ /* 0x002fe20003f05070 */
[----:B------:R-:W-:Y:S01]  /*77b0*/  FMUL R7, R7, UR4 ;  /* 0x0000000407077c20 */ /* 0x000fe20008400000 */
[----:B------:R-:W-:Y:S02]  /*77c0*/  SHF.R.U32.HI R5, RZ, R22, R5 ;  /* 0x00000016ff057219 */ /* 0x000fe40000011605 */
[----:B------:R-:W-:-:S03]  /*77d0*/  ISETP.NE.AND.EX P0, PT, R25, RZ, PT, P0 ;  /* 0x000000ff1900720c */ /* 0x000fc60003f05300 */
[----:B------:R-:W1:Y:S01]  /*77e0*/  LDC R20, c[0x0][0x148] ;  /* 0x00005200ff147b82 */ /* 0x000e620000000800 */
[----:B---3--:R-:W-:Y:S02]  /*77f0*/  IMAD R23, R13, R6, R4 ;  /* 0x000000060d177224 */ /* 0x008fe400078e0204 */
[----:B------:R-:W-:-:S05]  /*7800*/  IMAD.MOV.U32 R6, RZ, RZ, 0x1 ;  /* 0x00000001ff067424 */ /* 0x000fca00078e00ff */
[----:B------:R-:W2:Y:S01]  /*7810*/  LDC R21, c[0x0][0x600] ;  /* 0x00018000ff157b82 */ /* 0x000ea20000000800 */
[-CC-:B----4-:R-:W-:Y:S02]  /*7820*/  SHF.R.U64 R13, R10, R14.reuse, R5.reuse ;  /* 0x0000000e0a0d7219 */ /* 0x190fe40000001205 */
[----:B------:R-:W-:Y:S02]  /*7830*/  SHF.R.U32.HI R4, RZ, R14, R5 ;  /* 0x0000000eff047219 */ /* 0x000fe40000011605 */
[----:B------:R3:W4:Y:S03]  /*7840*/  F2I.U32.TRUNC.NTZ R14, R7 ;  /* 0x00000007000e7305 */ /* 0x000726000020f000 */
[----:B------:R-:W1:Y:S01]  /*7850*/  LDC R26, c[0x0][0x648] ;  /* 0x00019200ff1a7b82 */ /* 0x000e620000000800 */
[-C--:B0-----:R-:W-:Y:S02]  /*7860*/  SHF.R.U64 R15, R13, R9.reuse, R4 ;  /* 0x000000090d0f7219 */ /* 0x081fe40000001204 */
[----:B------:R-:W-:-:S02]  /*7870*/  SHF.L.U32 R8, R8, R9, RZ ;  /* 0x0000000908087219 */ /* 0x000fc400000006ff */
[-C--:B------:R-:W-:Y:S01]  /*7880*/  SHF.R.U32.HI R5, RZ, R9.reuse, R4 ;  /* 0x00000009ff057219 */ /* 0x080fe20000011604 */
[----:B------:R-:W-:Y:S01]  /*7890*/  IMAD.MOV.U32 R4, RZ, RZ, R15 ;  /* 0x000000ffff047224 */ /* 0x000fe200078e000f */
[----:B------:R-:W-:Y:S01]  /*78a0*/  SHF.L.U32 R22, R6, R9, RZ ;  /* 0x0000000906167219 */ /* 0x000fe200000006ff */
[----:B------:R-:W0:Y:S01]  /*78b0*/  LDC R27, c[0x0][0x638] ;  /* 0x00018e00ff1b7b82 */ /* 0x000e220000000800 */
[----:B------:R-:W-:-:S07]  /*78c0*/  LOP3.LUT R28, RZ, R8, RZ, 0x33, !PT ;  /* 0x00000008ff1c7212 */ /* 0x000fce00078e33ff */
        /* <DEDUP_REMOVED lines=12> */
.L_x_159:
[----:B------:R-:W-:Y:S01]  /*7990*/  ISETP.NE.AND P0, PT, R2, 0x1, PT ;  /* 0x000000010200780c */ /* 0x000fe20003f05270 */
[----:B--2---:R-:W-:Y:S01]  /*79a0*/  VIADD R7, R21, 0xffffffff ;  /* 0xffffffff15077836 */ /* 0x004fe20000000000 */
[----:B-1----:R-:W-:Y:S01]  /*79b0*/  SHF.R.U64 R5, R4, R26, R5 ;  /* 0x0000001a04057219 */ /* 0x002fe20000001205 */
[----:B------:R-:W-:Y:S01]  /*79c0*/  IMAD.MOV R14, RZ, RZ, -R14 ;  /* 0x000000ffff0e7224 */ /* 0x000fe200078e0a0e */
[----:B------:R-:W-:Y:S01]  /*79d0*/  LOP3.LUT R4, R13, R28, RZ, 0xc0, !PT ;  /* 0x0000001c0d047212 */ /* 0x000fe200078ec0ff */
[----:B------:R-:W-:Y:S01]  /*79e0*/  IMAD.MOV.U32 R8, RZ, RZ, R12 ;  /* 0x000000ffff087224 */ /* 0x000fe200078e000c */
[----:B------:R-:W-:Y:S01]  /*79f0*/  LOP3.LUT R10, R10, R7, RZ, 0xc0, !PT ;  /* 0x000000070a0a7212 */ /* 0x000fe200078ec0ff */
[----:B------:R-:W-:Y:S02]  /*7a00*/  IMAD.MOV R6, RZ, RZ, -R5 ;  /* 0x000000ffff067224 */ /* 0x000fe400078e0a05 */
[----:B------:R-:W-:-:S04]  /*7a10*/  IMAD R4, R22, R5, R4 ;  /* 0x0000000516047224 */ /* 0x000fc800078e0204 */
[----:B------:R-:W-:Y:S02]  /*7a20*/  @P0 IMAD R23, R20, R14, R3 ;  /* 0x0000000e14170224 */ /* 0x000fe400078e0203 */
[----:B0-----:R-:W-:Y:S02]  /*7a30*/  IMAD R3, R6, R27, R15 ;  /* 0x0000001b06037224 */ /* 0x001fe400078e020f */
[----:B------:R-:W-:Y:S02]  /*7a40*/  IMAD R7, R4, R29, R23 ;  /* 0x0000001d04077224 */ /* 0x000fe400078e0217 */
[----:B------:R-:W-:Y:S02]  /*7a50*/  IMAD R4, R3, R21, R10 ;  /* 0x0000001503047224 */ /* 0x000fe400078e020a */
[----:B------:R-:W-:-:S03]  /*7a60*/  IMAD.MOV.U32 R6, RZ, RZ, 0x1 ;  /* 0x00000001ff067424 */ /* 0x000fc600078e00ff */
[----:B------:R-:W-:Y:S02]  /*7a70*/  SEL R9, R4, R7, !P0 ;  /* 0x0000000704097207 */ /* 0x000fe40004000000 */
[----:B------:R-:W-:-:S07]  /*7a80*/  SEL R7, R7, R4, !P0 ;  /* 0x0000000407077207 */ /* 0x000fce0004000000 */
.L_x_157:
[----:B------:R-:W-:-:S08]  /*7a90*/  NOP ;  /* 0x0000000000007918 */ /* 0x000fd00000000000 */
[----:B------:R-:W0:-:S00]  /*7aa0*/  USETMAXREG.DEALLOC.CTAPOOL 0x28 ;  /* 0x00000028000079c8 */ /* 0x000e0000080e0500 */
[----:B0-----:R-:W-:-:S13]  /*7ab0*/  ISETP.NE.AND P0, PT, R0, RZ, PT ;  /* 0x000000ff0000720c */ /* 0x001fda0003f05270 */
[----:B------:R-:W-:Y:S05]  /*7ac0*/  @P0 EXIT ;  /* 0x000000000000094d */ /* 0x000fea0003800000 */
[----:B------:R-:W-:Y:S01]  /*7ad0*/  LOP3.LUT P0, RZ, R6, 0xff, RZ, 0xc0, !PT ;  /* 0x000000ff06ff7812 */ /* 0x000fe2000780c0ff */
[----:B------:R-:W-:Y:S02]  /*7ae0*/  IMAD.MOV.U32 R3, RZ, RZ, 0x1 ;  /* 0x00000001ff037424 */ /* 0x000fe400078e00ff */
[----:B------:R-:W-:-:S10]  /*7af0*/  IMAD.MOV.U32 R0, RZ, RZ, RZ ;  /* 0x000000ffff007224 */ /* 0x000fd400078e00ff */
[----:B------:R-:W-:Y:S05]  /*7b00*/  @!P0 BRA `(.L_x_160) ;  /* 0x0000000c00348947 */ /* 0x000fea0003800000 */
[----:B------:R-:W0:Y:S01]  /*7b10*/  LDC R0, c[0x0][0x28c] ;  /* 0x0000a300ff007b82 */ /* 0x000e220000000800 */
[----:B------:R-:W-:Y:S01]  /*7b20*/  ULDC UR5, c[0x0][0x600] ;  /* 0x0001800000057ab9 */ /* 0x000fe20000000800 */
[----:B------:R-:W-:Y:S01]  /*7b30*/  ULDC UR4, c[0x0][0xc] ;  /* 0x0000030000047ab9 */ /* 0x000fe20000000800 */
[----:B------:R-:W-:Y:S01]  /*7b40*/  UIADD3 UR16, UR5, -0x1, URZ ;  /* 0xffffffff05107890 */ /* 0x000fe2000fffe03f */
[C---:B------:R-:W-:Y:S01]  /*7b50*/  LOP3.LUT P2, RZ, R18.reuse, 0x7f, RZ, 0xc0, !PT ;  /* 0x0000007f12ff7812 */ /* 0x040fe2000784c0ff */
[----:B------:R-:W-:Y:S01]  /*7b60*/  ULDC UR6, c[0x0][0x658] ;  /* 0x0001960000067ab9 */ /* 0x000fe20000000800 */
[----:B------:R-:W-:Y:S01]  /*7b70*/  ULDC UR5, c[0x0][0x10] ;  /* 0x0000040000057ab9 */ /* 0x000fe20000000800 */
[----:B------:R-:W-:Y:S01]  /*7b80*/  UMOV UR7, 0xffffffff ;  /* 0xffffffff00077882 */ /* 0x000fe20000000000 */
[----:B------:R-:W-:Y:S01]  /*7b90*/  UMOV UR8, 0x1 ;  /* 0x0000000100087882 */ /* 0x000fe20000000000 */
[----:B------:R-:W-:Y:S01]  /*7ba0*/  UIMAD.WIDE.U32 UR4, UR4, UR5, URZ ;  /* 0x00000005040472a5 */ /* 0x000fe2000f8e003f */
[----:B------:R-:W-:Y:S01]  /*7bb0*/  LOP3.LUT P0, RZ, R18, 0x1f, RZ, 0xc0, !PT ;  /* 0x0000001f12ff7812 */ /* 0x000fe2000780c0ff */
[----:B------:R-:W-:Y:S01]  /*7bc0*/  USHF.L.U32 UR7, UR7, UR6, URZ ;  /* 0x0000000607077299 */ /* 0x000fe2000800063f */
[----:B------:R-:W-:Y:S01]  /*7bd0*/  BSSY B0, `(.L_x_160) ;  /* 0x00000c0000007945 */ /* 0x000fe20003800000 */
[----:B------:R-:W-:Y:S01]  /*7be0*/  USHF.L.U32 UR18, UR8, UR6, URZ ;  /* 0x0000000608127299 */ /* 0x000fe2000800063f */
[----:B------:R-:W-:Y:S01]  /*7bf0*/  IMAD.MOV.U32 R11, RZ, RZ, 0x1 ;  /* 0x00000001ff0b7424 */ /* 0x000fe200078e00ff */
[----:B------:R-:W-:Y:S01]  /*7c00*/  LOP3.LUT R18, R19, 0x2, RZ, 0xfc, !PT ;  /* 0x0000000213127812 */ /* 0x000fe200078efcff */
[----:B------:R-:W-:Y:S01]  /*7c10*/  ULDC UR6, c[0x0][0x14] ;  /* 0x0000050000067ab9 */ /* 0x000fe20000000800 */
[----:B------:R-:W-:Y:S01]  /*7c20*/  PLOP3.LUT P0, PT, P0, P2, PT, 0x8a, 0x0 ;  /* 0x000000000000781c */ /* 0x000fe20000705172 */
[----:B------:R-:W-:-:S02]  /*7c30*/  UIMAD.WIDE.U32 UR20, UR4, UR6, URZ ;  /* 0x00000006041472a5 */ /* 0x000fc4000f8e003f */
[----:B------:R-:W-:Y:S02]  /*7c40*/  UIMAD UR13, UR5, UR6, URZ ;  /* 0x00000006050d72a4 */ /* 0x000fe4000f8e023f */
[----:B------:R-:W-:Y:S01]  /*7c50*/  ULOP3.LUT UR17, URZ, UR7, URZ, 0x33, !UPT ;  /* 0x000000073f117292 */ /* 0x000fe2000f8e333f */
[----:B0-----:R-:W-:Y:S01]  /*7c60*/  VIADD R0, R0, 0x3f ;  /* 0x0000003f00007836 */ /* 0x001fe20000000000 */
[----:B------:R-:W-:Y:S01]  /*7c70*/  UIADD3 UR13, UR21, UR13, URZ ;  /* 0x0000000d150d7290 */ /* 0x000fe2000fffe03f */
[----:B------:R-:W-:-:S03]  /*7c80*/  ULDC.64 UR22, c[0x0][0x198] ;  /* 0x0000660000167ab9 */ /* 0x000fc60000000a00 */
[----:B------:R-:W-:-:S04]  /*7c90*/  SHF.R.S32.HI R3, RZ, 0x1f, R0 ;  /* 0x0000001fff037819 */ /* 0x000fc80000011400 */
[----:B------:R-:W-:Y:S01]  /*7ca0*/  LEA.HI R3, R3, R0, RZ, 0x6 ;  /* 0x0000000003037211 */ /* 0x000fe200078f30ff */
[----:B------:R-:W-:-:S03]  /*7cb0*/  IMAD.MOV.U32 R0, RZ, RZ, RZ ;  /* 0x000000ffff007224 */ /* 0x000fc600078e00ff */
[----:B------:R-:W-:Y:S01]  /*7cc0*/  SHF.R.S32.HI R13, RZ, 0x6, R3 ;  /* 0x00000006ff0d7819 */ /* 0x000fe20000011403 */
[----:B------:R-:W-:-:S04]  /*7cd0*/  IMAD.MOV.U32 R3, RZ, RZ, 0x1 ;  /* 0x00000001ff037424 */ /* 0x000fc800078e00ff */
[----:B------:R-:W-:-:S07]  /*7ce0*/  VIADD R10, R13, 0x1 ;  /* 0x000000010d0a7836 */ /* 0x000fce0000000000 */
.L_x_172:
[----:B------:R-:W-:-:S03]  /*7cf0*/  UMOV UR4, 0xffffffff ;  /* 0xffffffff00047882 */ /* 0x000fc60000000000 */
[----:B------:R-:W-:Y:S05]  /*7d00*/  BRA.DIV UR4, `(.L_x_161) ;  /* 0x0000000e04a07947 */ /* 0x000fea000b800000 */
[----:B------:R-:W-:-:S13]  /*7d10*/  ELECT P6, URZ, PT ;  /* 0x00000000003f782f */ /* 0x000fda00038c0000 */
.L_x_183:
[----:B------:R-:W0:Y:S01]  /*7d20*/  LDC R4, c[0x0][0x28c] ;  /* 0x0000a300ff047b82 */ /* 0x000e220000000800 */
[----:B------:R-:W-:Y:S01]  /*7d30*/  BSSY B1, `(.L_x_162) ;  /* 0x0000037000017945 */ /* 0x000fe20003800000 */
[----:B0-----:R-:W-:-:S13]  /*7d40*/  ISETP.LT.OR P6, PT, R4, 0x1, !P6 ;  /* 0x000000010400780c */ /* 0x001fda00077c1670 */
[----:B------:R-:W-:Y:S05]  /*7d50*/  @P6 BRA `(.L_x_163) ;  /* 0x0000000000d06947 */ /* 0x000fea0003800000 */
[----:B------:R-:W-:Y:S01]  /*7d60*/  IMAD.SHL.U32 R14, R9, 0x40, RZ ;  /* 0x00000040090e7824 */ /* 0x000fe200078e00ff */
[----:B------:R-:W-:Y:S01]  /*7d70*/  MOV R6, R0 ;  /* 0x0000000000067202 */ /* 0x000fe20000000f00 */
[----:B------:R-:W-:Y:S02]  /*7d80*/  IMAD.SHL.U32 R15, R7, 0x100, RZ ;  /* 0x00000100070f7824 */ /* 0x000fe400078e00ff */
[----:B------:R-:W-:Y:S02]  /*7d90*/  IMAD.MOV.U32 R20, RZ, RZ, RZ ;  /* 0x000000ffff147224 */ /* 0x000fe400078e00ff */
[----:B------:R-:W-:Y:S02]  /*7da0*/  IMAD.MOV.U32 R4, RZ, RZ, R10 ;  /* 0x000000ffff047224 */ /* 0x000fe400078e000a */
[----:B------:R-:W-:-:S07]  /*7db0*/  IMAD.MOV.U32 R5, RZ, RZ, R3 ;  /* 0x000000ffff057224 */ /* 0x000fce00078e0003 */
.L_x_167:
[----:B------:R-:W0:Y:S01]  /*7dc0*/  S2R R12, SR_CgaCtaId ;  /* 0x00000000000c7919 */ /* 0x000e220000008800 */
[----:B------:R-:W-:Y:S01]  /*7dd0*/  MOV R7, 0x400 ;  /* 0x0000040000077802 */ /* 0x000fe20000000f00 */
[----:B------:R-:W1:Y:S03]  /*7de0*/  @!P2 LDC R9, c[0x0][0x500] ;  /* 0x00014000ff09ab82 */ /* 0x000e660000000800 */
[----:B0-----:R-:W-:Y:S02]  /*7df0*/  LEA R21, R12, R7, 0x18 ;  /* 0x000000070c157211 */ /* 0x001fe400078ec0ff */
[----:B------:R-:W-:-:S03]  /*7e00*/  SHF.L.U32 R7, R5, 0x1f, RZ ;  /* 0x0000001f05077819 */ /* 0x000fc600000006ff */
[----:B------:R-:W-:-:S04]  /*7e10*/  IMAD R12, R6, 0x8, R21 ;  /* 0x00000008060c7824 */ /* 0x000fc800078e0215 */
[----:B------:R-:W0:Y:S02]  /*7e20*/  SYNCS.PHASECHK.TRANS64.TRYWAIT P1, [R12+URZ+0x20], R7 ;  /* 0x000020070c0075a7 */ /* 0x000e24000802017f */
[----:B01----:R-:W-:Y:S05]  /*7e30*/  @!P1 BRA `(.L_x_164) ;  /* 0x0000000c00749947 */ /* 0x003fea0003800000 */
.L_x_184:
[----:B0-----:R-:W-:Y:S01]  /*7e40*/  PRMT R7, R18, 0x9910, RZ ;  /* 0x0000991012077816 */ /* 0x001fe200000000ff */
[----:B------:R0:W-:Y:S03]  /*7e50*/  @!P2 SYNCS.ARRIVE.TRANS64 RZ, [R12+URZ], R9 ;  /* 0x000000090cffa9a7 */ /* 0x0001e6000800003f */
[----:B------:R-:W-:-:S13]  /*7e60*/  ISETP.NE.AND P1, PT, R7, 0x2, PT ;  /* 0x000000020700780c */ /* 0x000fda0003f25270 */
[----:B0-----:R-:W-:Y:S05]  /*7e70*/  @P1 BRA `(.L_x_165) ;  /* 0x0000000000041947 */ /* 0x001fea0003800000 */
[----:B------:R-:W-:Y:S01]  /*7e80*/  BPT.TRAP 0x1 ;  /* 0x000000040000795c */ /* 0x000fe20000300000 */
.L_x_165:
[----:B------:R-:W-:Y:S05]  /*7e90*/  @P0 BRA `(.L_x_166) ;  /* 0x0000000000040947 */ /* 0x000fea0003800000 */
[----:B------:R-:W-:Y:S01]  /*7ea0*/  BPT.TRAP 0x1 ;  /* 0x000000040000795c */ /* 0x000fe20000300000 */
.L_x_166:
[--C-:B------:R-:W-:Y:S01]  /*7eb0*/  IMAD R7, R6, 0x8000, R21.reuse ;  /* 0x0000800006077824 */ /* 0x100fe200078e0215 */
[----:B------:R-:W-:Y:S01]  /*7ec0*/  R2UR UR9, R12 ;  /* 0x000000000c0972ca */ /* 0x000fe200000e0000 */
[----:B------:R-:W-:Y:S01]  /*7ed0*/  IMAD R21, R6, 0x2000, R21 ;  /* 0x0000200006157824 */ /* 0x000fe200078e0215 */
[----:B------:R-:W-:Y:S01]  /*7ee0*/  UIADD3 UR4, UP0, UR22, 0xf0, URZ ;  /* 0x000000f016047890 */ /* 0x000fe2000ff1e03f */
[----:B------:R-:W-:Y:S01]  /*7ef0*/  VIADD R4, R4, 0xffffffff ;  /* 0xffffffff04047836 */ /* 0x000fe20000000000 */
[----:B------:R-:W-:Y:S01]  /*7f00*/  R2UR UR5, R7 ;  /* 0x00000000070572ca */ /* 0x000fe200000e0000 */
[----:B------:R-:W-:Y:S01]  /*7f10*/  UIADD3 UR24, UP1, UR22, 0x1f0, URZ ;  /* 0x000001f016187890 */ /* 0x000fe2000ff3e03f */
[----:B------:R-:W-:Y:S01]  /*7f20*/  R2UR UR8, R21 ;  /* 0x00000000150872ca */ /* 0x000fe200000e0000 */
[----:B------:R-:W-:Y:S01]  /*7f30*/  VIADD R6, R6, 0x1 ;  /* 0x0000000106067836 */ /* 0x000fe20000000000 */
[----:B------:R-:W-:Y:S01]  /*7f40*/  R2UR UR11, R15 ;  /* 0x000000000f0b72ca */ /* 0x000fe200000e0000 */
[----:B------:R-:W-:Y:S01]  /*7f50*/  UIADD3.X UR25, URZ, UR23, URZ, UP1, !UPT ;  /* 0x000000173f197290 */ /* 0x000fe20008ffe43f */
[----:B------:R-:W-:Y:S01]  /*7f60*/  R2UR UR10, R20 ;  /* 0x00000000140a72ca */ /* 0x000fe200000e0000 */
[----:B------:R-:W-:Y:S01]  /*7f70*/  UMOV UR6, 0x0 ;  /* 0x0000000000067882 */ /* 0x000fe20000000000 */
[----:B------:R-:W-:Y:S01]  /*7f80*/  R2UR UR12, R8 ;  /* 0x00000000080c72ca */ /* 0x000fe200000e0000 */
[----:B------:R-:W-:Y:S01]  /*7f90*/  UMOV UR7, 0x10000000 ;  /* 0x1000000000077882 */ /* 0x000fe20000000000 */
[----:B------:R-:W-:Y:S01]  /*7fa0*/  R2UR UR19, R14 ;  /* 0x000000000e1372ca */ /* 0x000fe200000e0000 */
[----:B------:R-:W-:Y:S01]  /*7fb0*/  VIADD R20, R20, 0x40 ;  /* 0x0000004014147836 */ /* 0x000fe20000000000 */
[----:B------:R-:W-:Y:S01]  /*7fc0*/  ISETP.GT.AND P3, PT, R4, 0x1, PT ;  /* 0x000000010400780c */ /* 0x000fe20003f64270 */
[----:B------:R-:W-:Y:S01]  /*7fd0*/  UIADD3 UR14, UR5, 0x100, URZ ;  /* 0x00000100050e7890 */ /* 0x000fe2000fffe03f */
[----:B------:R-:W-:Y:S01]  /*7fe0*/  ISETP.NE.AND P1, PT, R6, 0x4, PT ;  /* 0x000000040600780c */ /* 0x000fe20003f25270 */
[----:B------:R-:W-:-:S02]  /*7ff0*/  UIADD3.X UR5, URZ, UR23, URZ, UP0, !UPT ;  /* 0x000000173f057290 */ /* 0x000fc400087fe43f */
[----:B------:R-:W-:Y:S01]  /*8000*/  UIADD3 UR15, UR8, 0x20100, URZ ;  /* 0x00020100080f7890 */ /* 0x000fe2000fffe03f */
[----:B------:R-:W-:Y:S02]  /*8010*/  SEL R12, RZ, 0x1, P1 ;  /* 0x00000001ff0c7807 */ /* 0x000fe40000800000 */
[----:B------:R-:W-:Y:S01]  /*8020*/  UMOV UR8, UR14 ;  /* 0x0000000e00087c82 */ /* 0x000fe20008000000 */
[----:B------:R-:W-:Y:S02]  /*8030*/  SEL R6, R6, RZ, P1 ;  /* 0x000000ff06067207 */ /* 0x000fe40000800000 */
[----:B------:R-:W-:Y:S01]  /*8040*/  LOP3.LUT R5, R5, R12, RZ, 0x3c, !PT ;  /* 0x0000000c05057212 */ /* 0x000fe200078e3cff */
[----:B------:R0:W-:Y:S02]  /*8050*/  UTMALDG.3D [UR8], [UR4], desc[UR6] ;  /* 0x00000608040075b4 */ /* 0x0001e40008011000 */
[----:B0-----:R-:W-:Y:S01]  /*8060*/  UMOV UR8, UR15 ;  /* 0x0000000f00087c82 */ /* 0x001fe20008000000 */
[----:B------:R-:W-:-:S02]  /*8070*/  UMOV UR11, UR19 ;  /* 0x00000013000b7c82 */ /* 0x000fc40008000000 */
[----:B------:R0:W-:Y:S02]  /*8080*/  UTMALDG.3D [UR8], [UR24], desc[UR6] ;  /* 0x00000608180075b4 */ /* 0x0001e40008011000 */
[----:B0-----:R-:W-:Y:S05]  /*8090*/  @P3 BRA `(.L_x_167) ;  /* 0xfffffffc00483947 */ /* 0x001fea000383ffff */
.L_x_163:
[----:B------:R-:W-:Y:S05]  /*80a0*/  BSYNC B1 ;  /* 0x0000000000017941 */ /* 0x000fea0003800000 */
.L_x_162:
[----:B------:R-:W-:Y:S01]  /*80b0*/  LOP3.LUT P3, RZ, R11, 0xff, RZ, 0xc0, !PT ;  /* 0x000000ff0bff7812 */ /* 0x000fe2000786c0ff */
[----:B------:R-:W-:Y:S01]  /*80c0*/  IMAD.IADD R0, R13, 0x1, R0 ;  /* 0x000000010d007824 */ /* 0x000fe200078e0200 */
[----:B------:R-:W-:Y:S01]  /*80d0*/  IADD3 R16, P4, R16, UR20, RZ ;  /* 0x0000001410107c10 */ /* 0x000fe2000ff9e0ff */
[----:B------:R-:W-:Y:S01]  /*80e0*/  ULDC.64 UR4, c[0x0][0x650] ;  /* 0x0001940000047ab9 */ /* 0x000fe20000000a00 */
[----:B------:R-:W-:Y:S01]  /*80f0*/  BSSY B1, `(.L_x_168) ;  /* 0x000006b000017945 */ /* 0x000fe20003800000 */
[----:B------:R-:W-:Y:S01]  /*8100*/  IMAD.MOV.U32 R7, RZ, RZ, -0x1 ;  /* 0xffffffffff077424 */ /* 0x000fe200078e00ff */
[----:B------:R-:W-:Y:S01]  /*8110*/  SHF.R.U32.HI R4, RZ, 0x2, R0 ;  /* 0x00000002ff047819 */ /* 0x000fe20000011600 */
[----:B------:R-:W-:Y:S01]  /*8120*/  IMAD.MOV.U32 R9, RZ, RZ, -0x1 ;  /* 0xffffffffff097424 */ /* 0x000fe200078e00ff */
[----:B------:R-:W-:Y:S01]  /*8130*/  ISETP.GT.U32.AND P1, PT, R0, 0x3, PT ;  /* 0x000000030000780c */ /* 0x000fe20003f24070 */
[----:B------:R-:W-:Y:S01]  /*8140*/  IMAD.MOV.U32 R8, RZ, RZ, -0x1 ;  /* 0xffffffffff087424 */ /* 0x000fe200078e00ff */
[----:B------:R-:W-:-:S02]  /*8150*/  LOP3.LUT R4, R4, 0x1, RZ, 0xc0, !PT ;  /* 0x0000000104047812 */ /* 0x000fc400078ec0ff */
[----:B------:R-:W-:Y:S01]  /*8160*/  ISETP.LT.U32.AND P1, PT, R13, 0x4, P1 ;  /* 0x000000040d00780c */ /* 0x000fe20000f21070 */
[----:B------:R-:W0:Y:S01]  /*8170*/  @P3 S2R R6, SR_CgaCtaId ;  /* 0x0000000000063919 */ /* 0x000e220000008800 */
[----:B------:R-:W-:Y:S02]  /*8180*/  @P3 MOV R5, 0x400 ;  /* 0x0000040000053802 */ /* 0x000fe40000000f00 */
[----:B------:R-:W-:Y:S02]  /*8190*/  IADD3.X R17, R17, UR13, RZ, P4, !PT ;  /* 0x0000000d11117c10 */ /* 0x000fe4000a7fe4ff */
[----:B------:R-:W-:Y:S02]  /*81a0*/  ISETP.GE.U32.AND P4, PT, R16, UR4, PT ;  /* 0x0000000410007c0c */ /* 0x000fe4000bf86070 */
[----:B------:R-:W-:Y:S02]  /*81b0*/  LOP3.LUT R0, R0, 0x3, RZ, 0xc0, !PT ;  /* 0x0000000300007812 */ /* 0x000fe400078ec0ff */
[----:B------:R-:W-:-:S02]  /*81c0*/  PRMT R11, RZ, 0x7610, R11 ;  /* 0x00007610ff0b7816 */ /* 0x000fc4000000000b */
[----:B0-----:R-:W-:-:S04]  /*81d0*/  @P3 LEA R5, R6, R5, 0x18 ;  /* 0x0000000506053211 */ /* 0x001fc800078ec0ff */
[----:B------:R0:W-:Y:S01]  /*81e0*/  @P3 SYNCS.ARRIVE.TRANS64.A1T0 RZ, [R5+URZ+0x58], RZ ;  /* 0x000058ff05ff39a7 */ /* 0x0001e2000810003f */
[----:B------:R-:W-:Y:S02]  /*81f0*/  ISETP.NE.U32.AND P3, PT, R4, 0x1, PT ;  /* 0x000000010400780c */ /* 0x000fe40003f65070 */
[----:B------:R-:W-:Y:S02]  /*8200*/  SEL R4, RZ, 0x1, !P1 ;  /* 0x00000001ff047807 */ /* 0x000fe40004800000 */
[----:B------:R-:W-:Y:S02]  /*8210*/  ISETP.GE.U32.AND.EX P1, PT, R17, UR5, PT, P4 ;  /* 0x0000000511007c0c */ /* 0x000fe4000bf26140 */
[----:B------:R-:W-:-:S04]  /*8220*/  ISETP.GT.U32.AND P3, PT, R13, 0x3, !P3 ;  /* 0x000000030d00780c */ /* 0x000fc80005f64070 */
[----:B0-----:R-:W-:-:S04]  /*8230*/  SEL R5, RZ, 0x1, !P3 ;  /* 0x00000001ff057807 */ /* 0x001fc80005800000 */
[--C-:B------:R-:W-:Y:S02]  /*8240*/  LOP3.LUT R3, R5, R3, R4.reuse, 0x96, !PT ;  /* 0x0000000305037212 */ /* 0x100fe400078e9604 */
[----:B------:R-:W-:Y:S01]  /*8250*/  PRMT R4, RZ, 0x7610, R4 ;  /* 0x00007610ff047816 */ /* 0x000fe20000000004 */
[----:B------:R-:W-:Y:S06]  /*8260*/  @P1 BRA `(.L_x_169) ;  /* 0x00000004004c1947 */ /* 0x000fec0003800000 */
[----:B------:R-:W-:Y:S01]  /*8270*/  ULDC.64 UR4, c[0x0][0x628] ;  /* 0x00018a0000047ab9 */ /* 0x000fe20000000a00 */
[----:B------:R-:W0:Y:S01]  /*8280*/  S2R R14, SR_CTAID.X ;  /* 0x00000000000e7919 */ /* 0x000e220000002500 */
[----:B------:R-:W-:Y:S01]  /*8290*/  ISETP.NE.U32.AND P1, PT, RZ, UR4, PT ;  /* 0x00000004ff007c0c */ /* 0x000fe2000bf25070 */
[----:B------:R-:W-:Y:S01]  /*82a0*/  ULDC UR7, c[0x0][0x630] ;  /* 0x00018c0000077ab9 */ /* 0x000fe20000000800 */
[----:B------:R-:W-:Y:S01]  /*82b0*/  IMAD.MOV.U32 R4, RZ, RZ, R16 ;  /* 0x000000ffff047224 */ /* 0x000fe200078e0010 */
[----:B------:R-:W1:Y:S01]  /*82c0*/  S2R R12, SR_CTAID.Y ;  /* 0x00000000000c7919 */ /* 0x000e620000002600 */
[----:B------:R-:W-:Y:S01]  /*82d0*/  ISETP.NE.AND.EX P1, PT, RZ, UR5, PT, P1 ;  /* 0x00000005ff007c0c */ /* 0x000fe2000bf25310 */
[----:B------:R-:W-:-:S12]  /*82e0*/  IMAD.MOV.U32 R5, RZ, RZ, R17 ;  /* 0x000000ffff057224 */ /* 0x000fd800078e0011 */
[----:B------:R-:W-:Y:S05]  /*82f0*/  @!P1 BRA `(.L_x_170) ;  /* 0x0000000000289947 */ /* 0x000fea0003800000 */
[----:B------:R-:W-:Y:S02]  /*8300*/  ULDC UR6, c[0x0][0x634] ;  /* 0x00018d0000067ab9 */ /* 0x000fe40000000800 */
[----:B------:R-:W-:-:S05]  /*8310*/  IADD3 R9, P1, R16, UR6, RZ ;  /* 0x0000000610097c10 */ /* 0x000fca000ff3e0ff */
[----:B------:R-:W-:-:S04]  /*8320*/  IMAD.X R15, RZ, RZ, R17, P1 ;  /* 0x000000ffff0f7224 */ /* 0x000fc800008e0611 */
[----:B------:R-:W-:-:S04]  /*8330*/  IMAD.WIDE.U32 R6, R15, UR4, RZ ;  /* 0x000000040f067c25 */ /* 0x000fc8000f8e00ff */
[----:B------:R-:W-:-:S04]  /*8340*/  IMAD.WIDE.U32 R6, P1, R9, UR5, R6 ;  /* 0x0000000509067c25 */ /* 0x000fc8000f820006 */
[----:B------:R-:W-:-:S04]  /*8350*/  IMAD.WIDE.U32 R8, R9, UR4, RZ ;  /* 0x0000000409087c25 */ /* 0x000fc8000f8e00ff */
[----:B------:R-:W-:Y:S01]  /*8360*/  IMAD.X R5, RZ, RZ, RZ, P1 ;  /* 0x000000ffff057224 */ /* 0x000fe200008e06ff */
[----:B------:R-:W-:Y:S01]  /*8370*/  IADD3 RZ, P1, R9, R6, RZ ;  /* 0x0000000609ff7210 */ /* 0x000fe20007f3e0ff */
[----:B------:R-:W-:-:S04]  /*8380*/  IMAD.MOV.U32 R4, RZ, RZ, R7 ;  /* 0x000000ffff047224 */ /* 0x000fc800078e0007 */
[----:B------:R-:W-:-:S08]  /*8390*/  IMAD.WIDE.U32.X R4, R15, UR5, R4, P1 ;  /* 0x000000050f047c25 */ /* 0x000fd000088e0404 */
.L_x_170:
[--C-:B------:R-:W-:Y:S01]  /*83a0*/  SHF.R.U64 R8, R4, UR7, R5.reuse ;  /* 0x0000000704087c19 */ /* 0x100fe20008001205 */
[----:B------:R-:W-:Y:S01]  /*83b0*/  ULDC.64 UR4, c[0x0][0x620] ;  /* 0x0001880000047ab9 */ /* 0x000fe20000000a00 */
[----:B------:R-:W-:Y:S01]  /*83c0*/  SHF.R.U32.HI R4, RZ, UR7, R5 ;  /* 0x00000007ff047c19 */ /* 0x000fe20008011605 */
[----:B------:R-:W2:Y:S01]  /*83d0*/  LDC R25, c[0x0][0x144] ;  /* 0x00005100ff197b82 */ /* 0x000ea20000000800 */
[----:B------:R-:W-:Y:S01]  /*83e0*/  IADD3 R7, P1, RZ, -R8, RZ ;  /* 0x80000008ff077210 */ /* 0x000fe20007f3e0ff */
[----:B------:R-:W-:Y:S01]  /*83f0*/  ULDC.64 UR8, c[0x0][0x640] ;  /* 0x0001900000087ab9 */ /* 0x000fe20000000a00 */
[----:B0-----:R-:W-:Y:S01]  /*8400*/  I2FP.F32.U32 R9, R14 ;  /* 0x0000000e00097245 */ /* 0x001fe20000201000 */
[----:B------:R-:W-:Y:S02]  /*8410*/  ULDC UR6, c[0x0][0x608] ;  /* 0x0001820000067ab9 */ /* 0x000fe40000000800 */
[----:B------:R-:W-:Y:S01]  /*8420*/  IMAD.X R4, RZ, RZ, ~R4, P1 ;  /* 0x000000ffff047224 */ /* 0x000fe200008e0e04 */
[----:B------:R-:W-:Y:S01]  /*8430*/  ISETP.NE.U32.AND P1, PT, RZ, UR8, PT ;  /* 0x00000008ff007c0c */ /* 0x000fe2000bf25070 */
[----:B------:R-:W0:Y:S02]  /*8440*/  LDC R21, c[0x0][0x148] ;  /* 0x00005200ff157b82 */ /* 0x000e240000000800 */
[----:B------:R-:W-:Y:S01]  /*8450*/  IMAD R6, R4, UR4, RZ ;  /* 0x0000000404067c24 */ /* 0x000fe2000f8e02ff */
[----:B------:R-:W-:Y:S01]  /*8460*/  ISETP.NE.AND.EX P1, PT, RZ, UR9, PT, P1 ;  /* 0x00000009ff007c0c */ /* 0x000fe2000bf25310 */
[----:B------:R-:W-:Y:S01]  /*8470*/  IMAD.WIDE.U32 R4, R7, UR4, R16 ;  /* 0x0000000407047c25 */ /* 0x000fe2000f8e0010 */
[----:B------:R-:W-:-:S03]  /*8480*/  ULDC UR4, c[0x0][0x150] ;  /* 0x0000540000047ab9 */ /* 0x000fc60000000800 */
[----:B------:R-:W-:Y:S02]  /*8490*/  IMAD R7, R7, UR5, R6 ;  /* 0x0000000507077c24 */ /* 0x000fe4000f8e0206 */
[----:B------:R-:W-:Y:S01]  /*84a0*/  FMUL R6, R9, UR4 ;  /* 0x0000000409067c20 */ /* 0x000fe20008400000 */
[----:B------:R-:W-:Y:S01]  /*84b0*/  ULDC UR4, c[0x0][0x618] ;  /* 0x0001860000047ab9 */ /* 0x000fe20000000800 */
[----:B------:R-:W-:Y:S01]  /*84c0*/  ULDC UR5, c[0x0][0x154] ;  /* 0x0000550000057ab9 */ /* 0x000fe20000000800 */
[----:B------:R-:W-:-:S03]  /*84d0*/  IMAD.IADD R5, R5, 0x1, R7 ;  /* 0x0000000105057824 */ /* 0x000fc600078e0207 */
[----:B------:R-:W3:Y:S02]  /*84e0*/  F2I.U32.TRUNC.NTZ R6, R6 ;  /* 0x0000000600067305 */ /* 0x000ee4000020f000 */
[----:B------:R-:W-:Y:S02]  /*84f0*/  SHF.R.U64 R9, R4, UR4, R5 ;  /* 0x0000000404097c19 */ /* 0x000fe40008001205 */
[----:B-1----:R-:W-:-:S05]  /*8500*/  I2FP.F32.U32 R4, R12 ;  /* 0x0000000c00047245 */ /* 0x002fca0000201000 */
[----:B------:R-:W-:Y:S01]  /*8510*/  FMUL R22, R4, UR5 ;  /* 0x0000000504167c20 */ /* 0x000fe20008400000 */
[----:B------:R-:W-:Y:S01]  /*8520*/  SHF.R.U32.HI R4, RZ, UR4, R5 ;  /* 0x00000004ff047c19 */ /* 0x000fe20008011605 */
[----:B------:R-:W-:-:S03]  /*8530*/  ULDC UR4, c[0x0][0x658] ;  /* 0x0001960000047ab9 */ /* 0x000fc60000000800 */
[--C-:B------:R-:W-:Y:S01]  /*8540*/  SHF.R.U64 R20, R9, UR6, R4.reuse ;  /* 0x0000000609147c19 */ /* 0x100fe20008001204 */
[----:B------:R-:W1:Y:S01]  /*8550*/  F2I.U32.TRUNC.NTZ R22, R22 ;  /* 0x0000001600167305 */ /* 0x000e62000020f000 */
[----:B------:R-:W-:Y:S01]  /*8560*/  SHF.R.U32.HI R5, RZ, UR6, R4 ;  /* 0x00000006ff057c19 */ /* 0x000fe20008011604 */
[----:B---3--:R-:W-:-:S03]  /*8570*/  IMAD.MOV R6, RZ, RZ, -R6 ;  /* 0x000000ffff067224 */ /* 0x008fc600078e0a06 */
[--C-:B------:R-:W-:Y:S01]  /*8580*/  SHF.R.U64 R15, R20, UR4, R5.reuse ;  /* 0x00000004140f7c19 */ /* 0x100fe20008001205 */
[----:B--2---:R-:W-:Y:S01]  /*8590*/  IMAD R14, R25, R6, R14 ;  /* 0x00000006190e7224 */ /* 0x004fe200078e020e */
[----:B------:R-:W-:-:S03]  /*85a0*/  SHF.R.U32.HI R23, RZ, UR4, R5 ;  /* 0x00000004ff177c19 */ /* 0x000fc60008011605 */
[----:B------:R-:W-:Y:S02]  /*85b0*/  IMAD.MOV.U32 R4, RZ, RZ, R15 ;  /* 0x000000ffff047224 */ /* 0x000fe400078e000f */
[----:B------:R-:W-:Y:S01]  /*85c0*/  IMAD.MOV.U32 R5, RZ, RZ, R23 ;  /* 0x000000ffff057224 */ /* 0x000fe200078e0017 */
[----:B-1----:R-:W-:Y:S06]  /*85d0*/  @!P1 BRA `(.L_x_171) ;  /* 0x0000000000289947 */ /* 0x002fec0003800000 */
[----:B------:R-:W-:Y:S02]  /*85e0*/  ULDC UR4, c[0x0][0x64c] ;  /* 0x0001930000047ab9 */ /* 0x000fe40000000800 */
[----:B------:R-:W-:-:S05]  /*85f0*/  IADD3 R5, P1, R15, UR4, RZ ;  /* 0x000000040f057c10 */ /* 0x000fca000ff3e0ff */
[----:B------:R-:W-:-:S04]  /*8600*/  IMAD.X R23, RZ, RZ, R23, P1 ;  /* 0x000000ffff177224 */ /* 0x000fc800008e0617 */
[----:B------:R-:W-:-:S04]  /*8610*/  IMAD.WIDE.U32 R6, R23, UR8, RZ ;  /* 0x0000000817067c25 */ /* 0x000fc8000f8e00ff */
[----:B------:R-:W-:-:S04]  /*8620*/  IMAD.WIDE.U32 R6, P1, R5, UR9, R6 ;  /* 0x0000000905067c25 */ /* 0x000fc8000f820006 */
[----:B------:R-:W-:-:S04]  /*8630*/  IMAD.WIDE.U32 R4, R5, UR8, RZ ;  /* 0x0000000805047c25 */ /* 0x000fc8000f8e00ff */
[----:B------:R-:W-:Y:S01]  /*8640*/  IMAD.MOV.U32 R4, RZ, RZ, R7 ;  /* 0x000000ffff047224 */ /* 0x000fe200078e0007 */
[----:B------:R-:W-:Y:S01]  /*8650*/  IADD3 RZ, P3, R5, R6, RZ ;  /* 0x0000000605ff7210 */ /* 0x000fe20007f7e0ff */
[----:B------:R-:W-:-:S04]  /*8660*/  IMAD.X R5, RZ, RZ, RZ, P1 ;  /* 0x000000ffff057224 */ /* 0x000fc800008e06ff */
[----:B------:R-:W-:-:S08]  /*8670*/  IMAD.WIDE.U32.X R4, R23, UR9, R4, P3 ;  /* 0x0000000917047c25 */ /* 0x000fd000098e0404 */
.L_x_171:
[----:B------:R-:W-:Y:S01]  /*8680*/  ISETP.NE.AND P1, PT, R2, 0x1, PT ;  /* 0x000000010200780c */ /* 0x000fe20003f25270 */
[----:B------:R-:W-:Y:S01]  /*8690*/  ULDC UR4, c[0x0][0x648] ;  /* 0x0001920000047ab9 */ /* 0x000fe20000000800 */
[----:B------:R-:W-:Y:S01]  /*86a0*/  LOP3.LUT R20, R20, UR17, RZ, 0xc0, !PT ;  /* 0x0000001114147c12 */ /* 0x000fe2000f8ec0ff */
[----:B------:R-:W-:Y:S01]  /*86b0*/  IMAD.MOV R22, RZ, RZ, -R22 ;  /* 0x000000ffff167224 */ /* 0x000fe200078e0a16 */
[----:B------:R-:W-:Y:S01]  /*86c0*/  SHF.R.U64 R5, R4, UR4, R5 ;  /* 0x0000000404057c19 */ /* 0x000fe20008001205 */
[----:B------:R-:W-:Y:S01]  /*86d0*/  ULDC UR4, c[0x0][0x638] ;  /* 0x00018e0000047ab9 */ /* 0x000fe20000000800 */
[----:B------:R-:W-:Y:S01]  /*86e0*/  LOP3.LUT R6, R9, UR16, RZ, 0xc0, !PT ;  /* 0x0000001009067c12 */ /* 0x000fe2000f8ec0ff */
[----:B------:R-:W-:Y:S02]  /*86f0*/  ULDC UR5, c[0x0][0x610] ;  /* 0x0001840000057ab9 */ /* 0x000fe40000000800 */
[----:B------:R-:W-:Y:S02]  /*8700*/  IMAD.MOV R4, RZ, RZ, -R5 ;  /* 0x000000ffff047224 */ /* 0x000fe400078e0a05 */
[----:B------:R-:W-:-:S02]  /*8710*/  IMAD R5, R5, UR18, R20 ;  /* 0x0000001205057c24 */ /* 0x000fc4000f8e0214 */
[----:B0-----:R-:W-:Y:S02]  /*8720*/  @P1 IMAD R14, R21, R22, R12 ;  /* 0x00000016150e1224 */ /* 0x001fe400078e020c */
[----:B------:R-:W-:Y:S01]  /*8730*/  IMAD R15, R4, UR4, R15 ;  /* 0x00000004040f7c24 */ /* 0x000fe2000f8e020f */
[----:B------:R-:W-:Y:S01]  /*8740*/  ULDC UR4, c[0x0][0x600] ;  /* 0x0001800000047ab9 */ /* 0x000fe20000000800 */
[----:B------:R-:W-:Y:S02]  /*8750*/  IMAD R14, R5, UR5, R14 ;  /* 0x00000005050e7c24 */ /* 0x000fe4000f8e020e */
[----:B------:R-:W-:Y:S02]  /*8760*/  IMAD R15, R15, UR4, R6 ;  /* 0x000000040f0f7c24 */ /* 0x000fe4000f8e0206 */
[----:B------:R-:W-:-:S03]  /*8770*/  IMAD.MOV.U32 R4, RZ, RZ, 0x1 ;  /* 0x00000001ff047424 */ /* 0x000fc600078e00ff */
[----:B------:R-:W-:Y:S02]  /*8780*/  SEL R9, R15, R14, !P1 ;  /* 0x0000000e0f097207 */ /* 0x000fe40004800000 */
[----:B------:R-:W-:-:S07]  /*8790*/  SEL R7, R14, R15, !P1 ;  /* 0x0000000f0e077207 */ /* 0x000fce0004800000 */
.L_x_169:
[----:B------:R-:W-:Y:S05]  /*87a0*/  BSYNC B1 ;  /* 0x0000000000017941 */ /* 0x000fea0003800000 */
.L_x_168:
[----:B------:R-:W-:-:S13]  /*87b0*/  LOP3.LUT P1, RZ, R4, 0xff, RZ, 0xc0, !PT ;  /* 0x000000ff04ff7812 */ /* 0x000fda000782c0ff */
[----:B------:R-:W-:Y:S05]  /*87c0*/  @P1 BRA `(.L_x_172) ;  /* 0xfffffff400481947 */ /* 0x000fea000383ffff */
[----:B------:R-:W-:Y:S05]  /*87d0*/  BSYNC B0 ;  /* 0x0000000000007941 */ /* 0x000fea0003800000 */
.L_x_160:
[----:B------:R-:W-:-:S03]  /*87e0*/  UMOV UR4, 0xffffffff ;  /* 0xffffffff00047882 */ /* 0x000fc60000000000 */
[----:B------:R-:W-:Y:S05]  /*87f0*/  BRA.DIV UR4, `(.L_x_173) ;  /* 0x0000000604187947 */ /* 0x000fea000b800000 */
[----:B------:R-:W-:-:S13]  /*8800*/  ELECT P6, URZ, PT ;  /* 0x00000000003f782f */ /* 0x000fda00038c0000 */
.L_x_187:
[----:B------:R-:W-:Y:S04]  /*8810*/  BSSY B0, `(.L_x_174) ;  /* 0x000002b000007945 */ /* 0x000fe80003800000 */
[----:B------:R-:W-:Y:S05]  /*8820*/  @!P6 BRA `(.L_x_175) ;  /* 0x0000000000a4e947 */ /* 0x000fea0003800000 */
[----:B------:R-:W-:-:S04]  /*8830*/  LOP3.LUT R19, R19, 0x2, RZ, 0xfc, !PT ;  /* 0x0000000213137812 */ /* 0x000fc800078efcff */
[----:B------:R-:W-:-:S13]  /*8840*/  ISETP.NE.AND P0, PT, R19, 0x3, PT ;  /* 0x000000031300780c */ /* 0x000fda0003f05270 */
[----:B------:R-:W-:Y:S05]  /*8850*/  @!P0 BRA `(.L_x_176) ;  /* 0x0000000000048947 */ /* 0x000fea0003800000 */
[----:B------:R-:W-:Y:S01]  /*8860*/  BPT.TRAP 0x1 ;  /* 0x000000040000795c */ /* 0x000fe20000300000 */
.L_x_176:
[----:B------:R-:W0:Y:S01]  /*8870*/  S2R R5, SR_CgaCtaId ;  /* 0x0000000000057919 */ /* 0x000e220000008800 */
[----:B------:R-:W-:Y:S02]  /*8880*/  MOV R2, 0x400 ;  /* 0x0000040000027802 */ /* 0x000fe40000000f00 */
[----:B------:R-:W-:Y:S02]  /*8890*/  SHF.L.U32 R4, R3, 0x1f, RZ ;  /* 0x0000001f03047819 */ /* 0x000fe400000006ff */
[----:B0-----:R-:W-:-:S05]  /*88a0*/  LEA R5, R5, R2, 0x18 ;  /* 0x0000000205057211 */ /* 0x001fca00078ec0ff */
[----:B------:R-:W-:-:S04]  /*88b0*/  VIADD R5, R5, 0x20 ;  /* 0x0000002005057836 */ /* 0x000fc80000000000 */
[C---:B------:R-:W-:Y:S02]  /*88c0*/  IMAD R7, R0.reuse, 0x8, R5 ;  /* 0x0000000800077824 */ /* 0x040fe400078e0205 */
[----:B------:R-:W-:Y:S02]  /*88d0*/  VIADD R0, R0, 0x1 ;  /* 0x0000000100007836 */ /* 0x000fe40000000000 */
[----:B------:R-:W0:Y:S03]  /*88e0*/  SYNCS.PHASECHK.TRANS64.TRYWAIT P0, [R7+URZ], R4 ;  /* 0x00000004070075a7 */ /* 0x000e26000800017f */
[----:B------:R-:W-:-:S04]  /*88f0*/  ISETP.NE.AND P1, PT, R0, 0x4, PT ;  /* 0x000000040000780c */ /* 0x000fc80003f25270 */
[----:B------:R-:W-:Y:S02]  /*8900*/  SEL R2, RZ, 0x1, P1 ;  /* 0x00000001ff027807 */ /* 0x000fe40000800000 */
[----:B------:R-:W-:Y:S02]  /*8910*/  SEL R0, R0, RZ, P1 ;  /* 0x000000ff00007207 */ /* 0x000fe40000800000 */
[----:B------:R-:W-:-:S03]  /*8920*/  LOP3.LUT R9, R3, R2, RZ, 0x3c, !PT ;  /* 0x0000000203097212 */ /* 0x000fc600078e3cff */
[----:B------:R-:W-:Y:S01]  /*8930*/  IMAD R6, R0, 0x8, R5 ;  /* 0x0000000800067824 */ /* 0x000fe200078e0205 */
[----:B------:R-:W-:Y:S01]  /*8940*/  SHF.L.U32 R3, R9, 0x1f, RZ ;  /* 0x0000001f09037819 */ /* 0x000fe200000006ff */
[----:B0-----:R-:W-:Y:S06]  /*8950*/  @!P0 BRA `(.L_x_177) ;  /* 0x0000000000e08947 */ /* 0x001fec0003800000 */
.L_x_188:
[----:B------:R-:W1:Y:S01]  /*8960*/  SYNCS.PHASECHK.TRANS64.TRYWAIT P0, [R6+URZ], R3 ;  /* 0x00000003060075a7 */ /* 0x000e62000800017f */
[----:B------:R-:W-:-:S05]  /*8970*/  VIADD R0, R0, 0x1 ;  /* 0x0000000100007836 */ /* 0x000fca0000000000 */
[----:B------:R-:W-:-:S04]  /*8980*/  ISETP.NE.AND P1, PT, R0, 0x4, PT ;  /* 0x000000040000780c */ /* 0x000fc80003f25270 */
[----:B------:R-:W-:Y:S02]  /*8990*/  SEL R2, RZ, 0x1, P1 ;  /* 0x00000001ff027807 */ /* 0x000fe40000800000 */
[----:B------:R-:W-:Y:S02]  /*89a0*/  SEL R0, R0, RZ, P1 ;  /* 0x000000ff00007207 */ /* 0x000fe40000800000 */
[----:B------:R-:W-:-:S03]  /*89b0*/  LOP3.LUT R9, R9, R2, RZ, 0x3c, !PT ;  /* 0x0000000209097212 */ /* 0x000fc600078e3cff */
[----:B0-----:R-:W-:Y:S01]  /*89c0*/  IMAD R7, R0, 0x8, R5 ;  /* 0x0000000800077824 */ /* 0x001fe200078e0205 */
[----:B------:R-:W-:Y:S01]  /*89d0*/  SHF.L.U32 R4, R9, 0x1f, RZ ;  /* 0x0000001f09047819 */ /* 0x000fe200000006ff */
[----:B-1----:R-:W-:Y:S06]  /*89e0*/  @!P0 BRA `(.L_x_178) ;  /* 0x0000000000d08947 */ /* 0x002fec0003800000 */
.L_x_189:
[----:B------:R-:W1:Y:S01]  /*89f0*/  SYNCS.PHASECHK.TRANS64.TRYWAIT P0, [R7+URZ], R4 ;  /* 0x00000004070075a7 */ /* 0x000e62000800017f */
[----:B------:R-:W-:-:S05]  /*8a00*/  VIADD R0, R0, 0x1 ;  /* 0x0000000100007836 */ /* 0x000fca0000000000 */
[----:B------:R-:W-:-:S04]  /*8a10*/  ISETP.NE.AND P1, PT, R0, 0x4, PT ;  /* 0x000000040000780c */ /* 0x000fc80003f25270 */
[----:B------:R-:W-:Y:S02]  /*8a20*/  SEL R2, RZ, 0x1, P1 ;  /* 0x00000001ff027807 */ /* 0x000fe40000800000 */
[----:B------:R-:W-:Y:S02]  /*8a30*/  SEL R0, R0, RZ, P1 ;  /* 0x000000ff00007207 */ /* 0x000fe40000800000 */
[----:B------:R-:W-:Y:S01]  /*8a40*/  LOP3.LUT R2, R9, R2, RZ, 0x3c, !PT ;  /* 0x0000000209027212 */ /* 0x000fe200078e3cff */
[----:B-1----:R-:W-:Y:S06]  /*8a50*/  @!P0 BRA `(.L_x_179) ;  /* 0x0000000000c88947 */ /* 0x002fec0003800000 */
.L_x_190:
[----:B------:R-:W-:Y:S01]  /*8a60*/  IMAD R5, R0, 0x8, R5 ;  /* 0x0000000800057824 */ /* 0x000fe200078e0205 */
[----:B------:R-:W-:-:S07]  /*8a70*/  SHF.L.U32 R0, R2, 0x1f, RZ ;  /* 0x0000001f02007819 */ /* 0x000fce00000006ff */
.L_x_180:
[----:B--2---:R2:W3:Y:S02]  /*8a80*/  SYNCS.PHASECHK.TRANS64.TRYWAIT P0, [R5+URZ], R0 ;  /* 0x00000000050075a7 */ /* 0x0044e4000800017f */
[----:B---3--:R-:W-:Y:S05]  /*8a90*/  @!P0 NANOSLEEP.SYNCS 0x989680 ;  /* 0x009896800000895d */ /* 0x008fea0003900000 */
[----:B------:R-:W3:Y:S02]  /*8aa0*/  @!P0 SYNCS.PHASECHK.TRANS64 P0, [R5+URZ], R0 ;  /* 0x00000000050085a7 */ /* 0x000ee4000800007f */
[----:B---3--:R-:W-:Y:S05]  /*8ab0*/  @!P0 BRA `(.L_x_180) ;  /* 0xfffffffc00f08947 */ /* 0x008fea000383ffff */
.L_x_175:
[----:B------:R-:W-:Y:S05]  /*8ac0*/  BSYNC B0 ;  /* 0x0000000000007941 */ /* 0x000fea0003800000 */
.L_x_174:
[----:B------:R-:W-:Y:S05]  /*8ad0*/  EXIT ;  /* 0x000000000000794d */ /* 0x000fea0003800000 */
.L_x_17:
[----:B---3--:R3:W4:Y:S02]  /*8ae0*/  SYNCS.PHASECHK.TRANS64.TRYWAIT P1, [R3+URZ], R0 ;  /* 0x00000000030075a7 */ /* 0x008724000802017f */
[----:B----4-:R-:W-:Y:S05]  /*8af0*/  @!P1 NANOSLEEP.SYNCS 0x989680 ;  /* 0x009896800000995d */ /* 0x010fea0003900000 */
[----:B------:R-:W4:Y:S02]  /*8b00*/  @!P1 SYNCS.PHASECHK.TRANS64 P1, [R3+URZ], R0 ;  /* 0x00000000030095a7 */ /* 0x000f24000802007f */
[----:B----4-:R-:W-:Y:S05]  /*8b10*/  @!P1 BRA `(.L_x_17) ;  /* 0xfffffffc00f09947 */ /* 0x010fea000383ffff */
[----:B------:R-:W-:Y:S05]  /*8b20*/  BRA `(.L_x_16) ;  /* 0xffffff8400bc7947 */ /* 0x000fea000383ffff */
.L_x_22:
[----:B-1----:R-:W-:-:S04]  /*8b30*/  IMAD.U32 R4, RZ, RZ, UR8 ;  /* 0x00000008ff047e24 */ /* 0x002fc8000f8e00ff */
[----:B------:R1:W2:Y:S03]  /*8b40*/  SYNCS.PHASECHK.TRANS64.TRYWAIT P1, [R4+URZ], R3 ;  /* 0x00000003040075a7 */ /* 0x0002a6000802017f */
[----:B--2---:R-:W-:Y:S05]  /*8b50*/  @!P1 NANOSLEEP.SYNCS 0x989680 ;  /* 0x009896800000995d */ /* 0x004fea0003900000 */
[----:B------:R-:W2:Y:S02]  /*8b60*/  @!P1 SYNCS.PHASECHK.TRANS64 P1, [R4+URZ], R3 ;  /* 0x00000003040095a7 */ /* 0x000ea4000802007f */
[----:B--2---:R-:W-:Y:S05]  /*8b70*/  @!P1 BRA `(.L_x_22) ;  /* 0xfffffffc00ec9947 */ /* 0x004fea000383ffff */
[----:B------:R-:W-:Y:S05]  /*8b80*/  BRA `(.L_x_21) ;  /* 0xffffff8800fc7947 */ /* 0x000fea000383ffff */
.L_x_161:
[----:B------:R-:W-:Y:S01]  /*8b90*/  BSSY B1, `(.L_x_181) ;  /* 0x0000006000017945 */ /* 0x000fe20003800000 */
[----:B------:R-:W-:-:S07]  /*8ba0*/  IMAD.MOV.U32 R15, RZ, RZ, -0x1 ;  /* 0xffffffffff0f7424 */ /* 0x000fce00078e00ff */
[----:B------:R-:W-:Y:S05]  /*8bb0*/  WARPSYNC.COLLECTIVE R15, `(.L_x_182) ;  /* 0x000000000f0c7348 */ /* 0x000fea0003c00000 */
[----:B------:R-:W-:Y:S02]  /*8bc0*/  ELECT P6, UR62, PT ;  /* 0x00000000003e782f */ /* 0x000fe400038c0000 */
[----:B------:R-:W-:Y:S01]  /*8bd0*/  MOV R14, UR62 ;  /* 0x0000003e000e7c02 */ /* 0x000fe20008000f00 */
[----:B------:R-:W-:Y:S10]  /*8be0*/  ENDCOLLECTIVE ;  /* 0x000000000000791b */ /* 0x000ff40003800000 */
.L_x_182:
[----:B------:R-:W-:Y:S05]  /*8bf0*/  BSYNC B1 ;  /* 0x0000000000017941 */ /* 0x000fea0003800000 */
.L_x_181:
[----:B------:R-:W-:Y:S05]  /*8c00*/  BRA `(.L_x_183) ;  /* 0xfffffff000447947 */ /* 0x000fea000383ffff */
.L_x_164:
[----:B0-----:R0:W1:Y:S02]  /*8c10*/  SYNCS.PHASECHK.TRANS64.TRYWAIT P1, [R12+URZ+0x20], R7 ;  /* 0x000020070c0075a7 */ /* 0x001064000802017f */
[----:B-1----:R-:W-:Y:S05]  /*8c20*/  @!P1 NANOSLEEP.SYNCS 0x989680 ;  /* 0x009896800000995d */ /* 0x002fea0003900000 */
[----:B------:R-:W1:Y:S02]  /*8c30*/  @!P1 SYNCS.PHASECHK.TRANS64 P1, [R12+URZ+0x20], R7 ;  /* 0x000020070c0095a7 */ /* 0x000e64000802007f */
[----:B-1----:R-:W-:Y:S05]  /*8c40*/  @!P1 BRA `(.L_x_164) ;  /* 0xfffffffc00f09947 */ /* 0x002fea000383ffff */
[----:B------:R-:W-:Y:S05]  /*8c50*/  BRA `(.L_x_184) ;  /* 0xfffffff000787947 */ /* 0x000fea000383ffff */
.L_x_173:
[----:B------:R-:W-:Y:S01]  /*8c60*/  BSSY B0, `(.L_x_185) ;  /* 0x0000006000007945 */ /* 0x000fe20003800000 */
[----:B------:R-:W-:-:S07]  /*8c70*/  IMAD.MOV.U32 R15, RZ, RZ, -0x1 ;  /* 0xffffffffff0f7424 */ /* 0x000fce00078e00ff */
[----:B------:R-:W-:Y:S05]  /*8c80*/  WARPSYNC.COLLECTIVE R15, `(.L_x_186) ;  /* 0x000000000f0c7348 */ /* 0x000fea0003c00000 */
[----:B------:R-:W-:Y:S02]  /*8c90*/  ELECT P6, UR62, PT ;  /* 0x00000000003e782f */ /* 0x000fe400038c0000 */
[----:B------:R-:W-:Y:S01]  /*8ca0*/  MOV R14, UR62 ;  /* 0x0000003e000e7c02 */ /* 0x000fe20008000f00 */
[----:B------:R-:W-:Y:S10]  /*8cb0*/  ENDCOLLECTIVE ;  /* 0x000000000000791b */ /* 0x000ff40003800000 */
.L_x_186:
[----:B------:R-:W-:Y:S05]  /*8cc0*/  BSYNC B0 ;  /* 0x0000000000007941 */ /* 0x000fea0003800000 */
.L_x_185:
[----:B------:R-:W-:Y:S05]  /*8cd0*/  BRA `(.L_x_187) ;  /* 0xfffffff800cc7947 */ /* 0x000fea000383ffff */
.L_x_177:
[----:B0-----:R0:W1:Y:S02]  /*8ce0*/  SYNCS.PHASECHK.TRANS64.TRYWAIT P0, [R7+URZ], R4 ;  /* 0x00000004070075a7 */ /* 0x001064000800017f */
[----:B-1----:R-:W-:Y:S05]  /*8cf0*/  @!P0 NANOSLEEP.SYNCS 0x989680 ;  /* 0x009896800000895d */ /* 0x002fea0003900000 */
[----:B------:R-:W1:Y:S02]  /*8d00*/  @!P0 SYNCS.PHASECHK.TRANS64 P0, [R7+URZ], R4 ;  /* 0x00000004070085a7 */ /* 0x000e64000800007f */
[----:B-1----:R-:W-:Y:S05]  /*8d10*/  @!P0 BRA `(.L_x_177) ;  /* 0xfffffffc00f08947 */ /* 0x002fea000383ffff */
[----:B------:R-:W-:Y:S05]  /*8d20*/  BRA `(.L_x_188) ;  /* 0xfffffffc000c7947 */ /* 0x000fea000383ffff */
.L_x_178:
[----:B0-----:R0:W1:Y:S02]  /*8d30*/  SYNCS.PHASECHK.TRANS64.TRYWAIT P0, [R6+URZ], R3 ;  /* 0x00000003060075a7 */ /* 0x001064000800017f */
[----:B-1----:R-:W-:Y:S05]  /*8d40*/  @!P0 NANOSLEEP.SYNCS 0x989680 ;  /* 0x009896800000895d */ /* 0x002fea0003900000 */
[----:B------:R-:W1:Y:S02]  /*8d50*/  @!P0 SYNCS.PHASECHK.TRANS64 P0, [R6+URZ], R3 ;  /* 0x00000003060085a7 */ /* 0x000e64000800007f */
[----:B-1----:R-:W-:Y:S05]  /*8d60*/  @!P0 BRA `(.L_x_178) ;  /* 0xfffffffc00f08947 */ /* 0x002fea000383ffff */
[----:B------:R-:W-:Y:S05]  /*8d70*/  BRA `(.L_x_189) ;  /* 0xfffffffc001c7947 */ /* 0x000fea000383ffff */
.L_x_179:
[----:B-1----:R1:W2:Y:S02]  /*8d80*/  SYNCS.PHASECHK.TRANS64.TRYWAIT P0, [R7+URZ], R4 ;  /* 0x00000004070075a7 */ /* 0x0022a4000800017f */
[----:B--2---:R-:W-:Y:S05]  /*8d90*/  @!P0 NANOSLEEP.SYNCS 0x989680 ;  /* 0x009896800000895d */ /* 0x004fea0003900000 */
[----:B------:R-:W2:Y:S02]  /*8da0*/  @!P0 SYNCS.PHASECHK.TRANS64 P0, [R7+URZ], R4 ;  /* 0x00000004070085a7 */ /* 0x000ea4000800007f */
[----:B--2---:R-:W-:Y:S05]  /*8db0*/  @!P0 BRA `(.L_x_179) ;  /* 0xfffffffc00f08947 */ /* 0x004fea000383ffff */
[----:B------:R-:W-:Y:S05]  /*8dc0*/  BRA `(.L_x_190) ;  /* 0xfffffffc00247947 */ /* 0x000fea000383ffff */
.L_x_191:
[----:B------:R-:W-:-:S00]  /*8dd0*/  BRA `(.L_x_191) ;  /* 0xfffffffc00fc7947 */ /* 0x000fc0000383ffff */
[----:B------:R-:W-:-:S00]  /*8de0*/  NOP ;  /* 0x0000000000007918 */ /* 0x000fc00000000000 */
        /* <DEDUP_REMOVED lines=9> */
.L_x_192:


//--------------------- .nv.global.init           --------------------------
	.section	.nv.global.init,"aw",@progbits
.nv.global.init:
	.type		$str$22,@object
	.size		$str$22,($str$23 - $str$22)
$str$22:
        /*0000*/ 	.byte	0x6b, 0x5f, 0x74, 0x69, 0x6c, 0x65, 0x5f, 0x63, 0x6f, 0x75, 0x6e, 0x74, 0x20, 0x3e, 0x3d, 0x20
        /*0010*/ 	.byte	0x31, 0x00
	.type		$str$23,@object
	.size		$str$23,(__unnamed_1 - $str$23)
$str$23:
        /*0012*/ 	.byte	0x2f, 0x74, 0x6d, 0x70, 0x2f, 0x63, 0x75, 0x74, 0x6c, 0x61, 0x73, 0x73, 0x5f, 0x73, 0x77, 0x65
        /*0022*/ 	.byte	0x65, 0x70, 0x5f, 0x73, 0x72, 0x63, 0x2f, 0x69, 0x6e, 0x63, 0x6c, 0x75, 0x64, 0x65, 0x2f, 0x63
        /*0032*/ 	.byte	0x75, 0x74, 0x6c, 0x61, 0x73, 0x73, 0x2f, 0x67, 0x65, 0x6d, 0x6d, 0x2f, 0x63, 0x6f, 0x6c, 0x6c
        /*0042*/ 	.byte	0x65, 0x63, 0x74, 0x69, 0x76, 0x65, 0x2f, 0x73, 0x6d, 0x39, 0x30, 0x5f, 0x6d, 0x6d, 0x61, 0x5f
        /*0052*/ 	.byte	0x74, 0x6d, 0x61, 0x5f, 0x67, 0x6d, 0x6d, 0x61, 0x5f, 0x73, 0x73, 0x5f, 0x77, 0x61, 0x72, 0x70
        /*0062*/ 	.byte	0x73, 0x70, 0x65, 0x63, 0x69, 0x61, 0x6c, 0x69, 0x7a, 0x65, 0x64, 0x2e, 0x68, 0x70, 0x70, 0x00
	.type		__unnamed_1,@object
	.size		__unnamed_1,(.L_0 - __unnamed_1)
__unnamed_1:
        /*0072*/ 	.byte	0x76, 0x6f, 0x69, 0x64, 0x20, 0x63, 0x75, 0x74, 0x6c, 0x61, 0x73, 0x73, 0x3a, 0x3a, 0x67, 0x65
        /* <DEDUP_REMOVED lines=179> */
        /*0bb2*/ 	.byte	0x64, 0x65, 0x6e, 0x74, 0x69, 0x74, 0x79, 0x5d, 0x00
.L_0:


//--------------------- .nv.shared._ZN7cutlass13device_kernelINS_4gemm6kernel13GemmUniversalIN4cute5tupleIJiiiiEEENS1_10collective13CollectiveMmaINS1_34MainloopSm90TmaGmmaWarpSpecializedILi4ENS5_IJNS4_1CILi1EEESB_SB_EEENS1_35KernelTmaWarpSpecializedCooperativeEEENS5_IJNSA_ILi256EEENSA_ILi64EEESG_EEENS_6half_tENS5_IJlSB_lEEESI_SJ_NS4_8TiledMMAINS4_8MMA_AtomIJNS4_4SM904GMMA25MMA_64x64x16_F32F16F16_SSILNSN_5MajorE0ELSP_0ELNSN_7ScaleInE1ELSQ_1EEEEEENS4_6LayoutINS5_IJNSA_ILi2EEESB_SB_EEENS5_IJSB_NSA_ILi0EEESW_EEEEENS5_IJNS4_10UnderscoreESZ_SZ_EEEEENS4_13SM90_TMA_LOADENS4_14ComposedLayoutINS4_7SwizzleILi3ELi4ELi3EEENS4_18smem_ptr_flag_bitsILi16EEENST_INS5_IJNSA_ILi8EEESG_EEENS5_IJSG_SB_EEEEEEEvNS4_8identityES12_S1C_vS1D_EENS_8epilogue10collective6detail29Sm90TmaWarpSpecializedAdapterINS1G_15DefaultEpilogueISI_SJ_SJ_NS1F_6thread17LinearCombinationISI_Li1EffLNS1K_9ScaleType4KindE0ELNS_15FloatRoundStyleE2ESI_EENS1_15EpilogueDefaultEEEEEvvEEEEvNT_6ParamsE --------------------------
	.section	.nv.shared._ZN7cutlass13device_kernelINS_4gemm6kernel13GemmUniversalIN4cute5tupleIJiiiiEEENS1_10collective13CollectiveMmaINS1_34MainloopSm90TmaGmmaWarpSpecializedILi4ENS5_IJNS4_1CILi1EEESB_SB_EEENS1_35KernelTmaWarpSpecializedCooperativeEEENS5_IJNSA_ILi256EEENSA_ILi64EEESG_EEENS_6half_tENS5_IJlSB_lEEESI_SJ_NS4_8TiledMMAINS4_8MMA_AtomIJNS4_4SM904GMMA25MMA_64x64x16_F32F16F16_SSILNSN_5MajorE0ELSP_0ELNSN_7ScaleInE1ELSQ_1EEEEEENS4_6LayoutINS5_IJNSA_ILi2EEESB_SB_EEENS5_IJSB_NSA_ILi0EEESW_EEEEENS5_IJNS4_10UnderscoreESZ_SZ_EEEEENS4_13SM90_TMA_LOADENS4_14ComposedLayoutINS4_7SwizzleILi3ELi4ELi3EEENS4_18smem_ptr_flag_bitsILi16EEENST_INS5_IJNSA_ILi8EEESG_EEENS5_IJSG_SB_EEEEEEEvNS4_8identityES12_S1C_vS1D_EENS_8epilogue10collective6detail29Sm90TmaWarpSpecializedAdapterINS1G_15DefaultEpilogueISI_SJ_SJ_NS1F_6thread17LinearCombinationISI_Li1EffLNS1K_9ScaleType4KindE0ELNS_15FloatRoundStyleE2ESI_EENS1_15EpilogueDefaultEEEEEvvEEEEvNT_6ParamsE,"aw",@nobits
	.sectionflags	@""
	.align	16
	.zero		1024


//--------------------- .nv.shared.reserved.0     --------------------------
	.section	.nv.shared.reserved.0,"aw",@nobits
	.weak		__nv_reservedSMEM_offset_0_alias
	.size		__nv_reservedSMEM_offset_0_alias, 0, 0
	.other		__nv_reservedSMEM_offset_0_alias,@"STO_CUDA_RESERVED_SHARED STV_DEFAULT"
__nv_reservedSMEM_offset_0_alias:
	.zero		0


//--------------------- .nv.global                --------------------------
	.section	.nv.global,"aw",@nobits
.nv.global:
	.type		_ZN40_INTERNAL_6a0d02c6_4_k_cu_2830a9bb_243704cute1_E,@object
	.size		_ZN40_INTERNAL_6a0d02c6_4_k_cu_2830a9bb_243704cute1_E,(_ZN40_INTERNAL_6a0d02c6_4_k_cu_2830a9bb_243704cuda3std3__45__cpo6cbeginE - _ZN40_INTERNAL_6a0d02c6_4_k_cu_2830a9bb_243704cute1_E)
_ZN40_INTERNAL_6a0d02c6_4_k_cu_2830a9bb_243704cute1_E:
	.zero		1
	.type		_ZN40_INTERNAL_6a0d02c6_4_k_cu_2830a9bb_243704cuda3std3__45__cpo6cbeginE,@object
	.size		_ZN40_INTERNAL_6a0d02c6_4_k_cu_2830a9bb_243704cuda3std3__45__cpo6cbeginE,(_ZN40_INTERNAL_6a0d02c6_4_k_cu_2830a9bb_243704cuda3std3__48in_placeE - _ZN40_INTERNAL_6a0d02c6_4_k_cu_2830a9bb_243704cuda3std3__45__cpo6cbeginE)
_ZN40_INTERNAL_6a0d02c6_4_k_cu_2830a9bb_243704cuda3std3__45__cpo6cbeginE:
	.zero		1
	.type		_ZN40_INTERNAL_6a0d02c6_4_k_cu_2830a9bb_243704cuda3std3__48in_placeE,@object
	.size		_ZN40_INTERNAL_6a0d02c6_4_k_cu_2830a9bb_243704cuda3std3__48in_placeE,(_ZN40_INTERNAL_6a0d02c6_4_k_cu_2830a9bb_243704cuda3std6ranges3__45__cpo9iter_moveE - _ZN40_INTERNAL_6a0d02c6_4_k_cu_2830a9bb_243704cuda3std3__48in_placeE)
_ZN40_INTERNAL_6a0d02c6_4_k_cu_2830a9bb_243704cuda3std3__48in_placeE:
	.zero		1
	.type		_ZN40_INTERNAL_6a0d02c6_4_k_cu_2830a9bb_243704cuda3std6ranges3__45__cpo9iter_moveE,@object
	.size		_ZN40_INTERNAL_6a0d02c6_4_k_cu_2830a9bb_243704cuda3std6ranges3__45__cpo9iter_moveE,(_ZN40_INTERNAL_6a0d02c6_4_k_cu_2830a9bb_243704cuda3std3__45__cpo5beginE - _ZN40_INTERNAL_6a0d02c6_4_k_cu_2830a9bb_243704cuda3std6ranges3__45__cpo9iter_moveE)
_ZN40_INTERNAL_6a0d02c6_4_k_cu_2830a9bb_243704cuda3std6ranges3__45__cpo9iter_moveE:
	.zero		1
	.type		_ZN40_INTERNAL_6a0d02c6_4_k_cu_2830a9bb_243704cuda3std3__45__cpo5beginE,@object
	.size		_ZN40_INTERNAL_6a0d02c6_4_k_cu_2830a9bb_243704cuda3std3__45__cpo5beginE,(_ZN40_INTERNAL_6a0d02c6_4_k_cu_2830a9bb_243704cuda3std3__442_GLOBAL__N__6a0d02c6_4_k_cu_2830a9bb_243706ignoreE - _ZN40_INTERNAL_6a0d02c6_4_k_cu_2830a9bb_243704cuda3std3__45__cpo5beginE)
_ZN40_INTERNAL_6a0d02c6_4_k_cu_2830a9bb_243704cuda3std3__45__cpo5beginE:
	.zero		1
	.type		_ZN40_INTERNAL_6a0d02c6_4_k_cu_2830a9bb_243704cuda3std3__442_GLOBAL__N__6a0d02c6_4_k_cu_2830a9bb_243706ignoreE,@object
	.size		_ZN40_INTERNAL_6a0d02c6_4_k_cu_2830a9bb_243704cuda3std3__442_GLOBAL__N__6a0d02c6_4_k_cu_2830a9bb_243706ignoreE,(_ZN40_INTERNAL_6a0d02c6_4_k_cu_2830a9bb_243704cute7productE - _ZN40_INTERNAL_6a0d02c6_4_k_cu_2830a9bb_243704cuda3std3__442_GLOBAL__N__6a0d02c6_4_k_cu_2830a9bb_243706ignoreE)
_ZN40_INTERNAL_6a0d02c6_4_k_cu_2830a9bb_243704cuda3std3__442_GLOBAL__N__6a0d02c6_4_k_cu_2830a9bb_243706ignoreE:
	.zero		1
	.type		_ZN40_INTERNAL_6a0d02c6_4_k_cu_2830a9bb_243704cute7productE,@object
	.size		_ZN40_INTERNAL_6a0d02c6_4_k_cu_2830a9bb_243704cute7productE,(_ZN40_INTERNAL_6a0d02c6_4_k_cu_2830a9bb_243704cuda3std3__45__cpo3endE - _ZN40_INTERNAL_6a0d02c6_4_k_cu_2830a9bb_243704cute7productE)
_ZN40_INTERNAL_6a0d02c6_4_k_cu_2830a9bb_243704cute7productE:
	.zero		1
	.type		_ZN40_INTERNAL_6a0d02c6_4_k_cu_2830a9bb_243704cuda3std3__45__cpo3endE,@object
	.size		_ZN40_INTERNAL_6a0d02c6_4_k_cu_2830a9bb_243704cuda3std3__45__cpo3endE,(_ZN40_INTERNAL_6a0d02c6_4_k_cu_2830a9bb_243704cuda3std3__419piecewise_constructE - _ZN40_INTERNAL_6a0d02c6_4_k_cu_2830a9bb_243704cuda3std3__45__cpo3endE)
_ZN40_INTERNAL_6a0d02c6_4_k_cu_2830a9bb_243704cuda3std3__45__cpo3endE:
	.zero		1
	.type		_ZN40_INTERNAL_6a0d02c6_4_k_cu_2830a9bb_243704cuda3std3__419piecewise_constructE,@object
	.size		_ZN40_INTERNAL_6a0d02c6_4_k_cu_2830a9bb_243704cuda3std3__419piecewise_constructE,(_ZN40_INTERNAL_6a0d02c6_4_k_cu_2830a9bb_243704cuda3std3__45__cpo4cendE - _ZN40_INTERNAL_6a0d02c6_4_k_cu_2830a9bb_243704cuda3std3__419piecewise_constructE)
_ZN40_INTERNAL_6a0d02c6_4_k_cu_2830a9bb_243704cuda3std3__419piecewise_constructE:
	.zero		1
	.type		_ZN40_INTERNAL_6a0d02c6_4_k_cu_2830a9bb_243704cuda3std3__45__cpo4cendE,@object
	.size		_ZN40_INTERNAL_6a0d02c6_4_k_cu_2830a9bb_243704cuda3std3__45__cpo4cendE,(_ZN40_INTERNAL_6a0d02c6_4_k_cu_2830a9bb_243704cuda3std6ranges3__45__cpo4swapE - _ZN40_INTERNAL_6a0d02c6_4_k_cu_2830a9bb_243704cuda3std3__45__cpo4cendE)
_ZN40_INTERNAL_6a0d02c6_4_k_cu_2830a9bb_243704cuda3std3__45__cpo4cendE:
	.zero		1
	.type		_ZN40_INTERNAL_6a0d02c6_4_k_cu_2830a9bb_243704cuda3std6ranges3__45__cpo4swapE,@object
	.size		_ZN40_INTERNAL_6a0d02c6_4_k_cu_2830a9bb_243704cuda3std6ranges3__45__cpo4swapE,(.L_8 - _ZN40_INTERNAL_6a0d02c6_4_k_cu_2830a9bb_243704cuda3std6ranges3__45__cpo4swapE)
_ZN40_INTERNAL_6a0d02c6_4_k_cu_2830a9bb_243704cuda3std6ranges3__45__cpo4swapE:
	.zero		1
.L_8:


//--------------------- .nv.constant0._ZN7cutlass13device_kernelINS_4gemm6kernel13GemmUniversalIN4cute5tupleIJiiiiEEENS1_10collective13CollectiveMmaINS1_34MainloopSm90TmaGmmaWarpSpecializedILi4ENS5_IJNS4_1CILi1EEESB_SB_EEENS1_35KernelTmaWarpSpecializedCooperativeEEENS5_IJNSA_ILi256EEENSA_ILi64EEESG_EEENS_6half_tENS5_IJlSB_lEEESI_SJ_NS4_8TiledMMAINS4_8MMA_AtomIJNS4_4SM904GMMA25MMA_64x64x16_F32F16F16_SSILNSN_5MajorE0ELSP_0ELNSN_7ScaleInE1ELSQ_1EEEEEENS4_6LayoutINS5_IJNSA_ILi2EEESB_SB_EEENS5_IJSB_NSA_ILi0EEESW_EEEEENS5_IJNS4_10UnderscoreESZ_SZ_EEEEENS4_13SM90_TMA_LOADENS4_14ComposedLayoutINS4_7SwizzleILi3ELi4ELi3EEENS4_18smem_ptr_flag_bitsILi16EEENST_INS5_IJNSA_ILi8EEESG_EEENS5_IJSG_SB_EEEEEEEvNS4_8identityES12_S1C_vS1D_EENS_8epilogue10collective6detail29Sm90TmaWarpSpecializedAdapterINS1G_15DefaultEpilogueISI_SJ_SJ_NS1F_6thread17LinearCombinationISI_Li1EffLNS1K_9ScaleType4KindE0ELNS_15FloatRoundStyleE2ESI_EENS1_15EpilogueDefaultEEEEEvvEEEEvNT_6ParamsE --------------------------
	.section	.nv.constant0._ZN7cutlass13device_kernelINS_4gemm6kernel13GemmUniversalIN4cute5tupleIJiiiiEEENS1_10collective13CollectiveMmaINS1_34MainloopSm90TmaGmmaWarpSpecializedILi4ENS5_IJNS4_1CILi1EEESB_SB_EEENS1_35KernelTmaWarpSpecializedCooperativeEEENS5_IJNSA_ILi256EEENSA_ILi64EEESG_EEENS_6half_tENS5_IJlSB_lEEESI_SJ_NS4_8TiledMMAINS4_8MMA_AtomIJNS4_4SM904GMMA25MMA_64x64x16_F32F16F16_SSILNSN_5MajorE0ELSP_0ELNSN_7ScaleInE1ELSQ_1EEEEEENS4_6LayoutINS5_IJNSA_ILi2EEESB_SB_EEENS5_IJSB_NSA_ILi0EEESW_EEEEENS5_IJNS4_10UnderscoreESZ_SZ_EEEEENS4_13SM90_TMA_LOADENS4_14ComposedLayoutINS4_7SwizzleILi3ELi4ELi3EEENS4_18smem_ptr_flag_bitsILi16EEENST_INS5_IJNSA_ILi8EEESG_EEENS5_IJSG_SB_EEEEEEEvNS4_8identityES12_S1C_vS1D_EENS_8epilogue10collective6detail29Sm90TmaWarpSpecializedAdapterINS1G_15DefaultEpilogueISI_SJ_SJ_NS1F_6thread17LinearCombinationISI_Li1EffLNS1K_9ScaleType4KindE0ELNS_15FloatRoundStyleE2ESI_EENS1_15EpilogueDefaultEEEEEvvEEEEvNT_6ParamsE,"a",@progbits
	.sectionflags	@""
	.align	4
.nv.constant0._ZN7cutlass13device_kernelINS_4gemm6kernel13GemmUniversalIN4cute5tupleIJiiiiEEENS1_10collective13CollectiveMmaINS1_34MainloopSm90TmaGmmaWarpSpecializedILi4ENS5_IJNS4_1CILi1EEESB_SB_EEENS1_35KernelTmaWarpSpecializedCooperativeEEENS5_IJNSA_ILi256EEENSA_ILi64EEESG_EEENS_6half_tENS5_IJlSB_lEEESI_SJ_NS4_8TiledMMAINS4_8MMA_AtomIJNS4_4SM904GMMA25MMA_64x64x16_F32F16F16_SSILNSN_5MajorE0ELSP_0ELNSN_7ScaleInE1ELSQ_1EEEEEENS4_6LayoutINS5_IJNSA_ILi2EEESB_SB_EEENS5_IJSB_NSA_ILi0EEESW_EEEEENS5_IJNS4_10UnderscoreESZ_SZ_EEEEENS4_13SM90_TMA_LOADENS4_14ComposedLayoutINS4_7SwizzleILi3ELi4ELi3EEENS4_18smem_ptr_flag_bitsILi16EEENST_INS5_IJNSA_ILi8EEESG_EEENS5_IJSG_SB_EEEEEEEvNS4_8identityES12_S1C_vS1D_EENS_8epilogue10collective6detail29Sm90TmaWarpSpecializedAdapterINS1G_15DefaultEpilogueISI_SJ_SJ_NS1F_6thread17LinearCombinationISI_Li1EffLNS1K_9ScaleType4KindE0ELNS_15FloatRoundStyleE2ESI_EENS1_15EpilogueDefaultEEEEEvvEEEEvNT_6ParamsE:
	.zero		1664


//--------------------- SYMBOLS --------------------------

	.type		.nv.reservedSmem.offset0,@object
	.size		.nv.reservedSmem.offset0,0x4
	.type		__assertfail,@function
